// auto-generated by cutlass_sweep.gemm — config: {"arch": "sm_100", "cluster_m": 2, "cluster_n": 1, "dtype": "e5m2", "stages": 4, "tile_k": 32, "tile_m": 256, "tile_n": 128}
#include "cutlass/cutlass.h"
#include "cutlass/gemm/collective/collective_builder.hpp"
#include "cutlass/gemm/device/gemm_universal_adapter.h"
#include "cutlass/gemm/kernel/gemm_universal.hpp"
#include "cutlass/epilogue/collective/collective_builder.hpp"

using ElemA = cutlass::float_e5m2_t;
using ElemB = cutlass::float_e5m2_t;
using ElemCD = cutlass::float_e5m2_t;
using Acc  = float;
using TileShape    = cute::Shape<cute::_256, cute::_128, cute::_32>;
using ClusterShape = cute::Shape<cute::_2, cute::_1, cute::_1>;

using CollectiveEpilogue = typename cutlass::epilogue::collective::CollectiveBuilder<
    cutlass::arch::Sm100, cutlass::arch::OpClassTensorOp,
    TileShape, ClusterShape,
    cutlass::epilogue::collective::EpilogueTileAuto,
    Acc, Acc,
    ElemCD, cutlass::layout::RowMajor, 128 / cutlass::sizeof_bits<ElemCD>::value,
    ElemCD, cutlass::layout::RowMajor, 128 / cutlass::sizeof_bits<ElemCD>::value,
    cutlass::epilogue::collective::EpilogueScheduleAuto
  >::CollectiveOp;

using CollectiveMainloop = typename cutlass::gemm::collective::CollectiveBuilder<
    cutlass::arch::Sm100, cutlass::arch::OpClassTensorOp,
    ElemA, cutlass::layout::RowMajor, 128 / cutlass::sizeof_bits<ElemA>::value,
    ElemB, cutlass::layout::ColumnMajor, 128 / cutlass::sizeof_bits<ElemB>::value,
    Acc,
    TileShape, ClusterShape,
    cutlass::gemm::collective::StageCount<4>,
    cutlass::gemm::collective::KernelScheduleAuto
  >::CollectiveOp;

using GemmKernel = cutlass::gemm::kernel::GemmUniversal<
    cute::Shape<int,int,int,int>,
    CollectiveMainloop,
    CollectiveEpilogue
>;
using Gemm = cutlass::gemm::device::GemmUniversalAdapter<GemmKernel>;

// Force the device kernel symbol into the cubin without needing a host main.
auto* _anchor = &cutlass::device_kernel<GemmKernel>;


// ===== COMPILED SASS (sm_100a) =====

	.target	sm_100a

	.elftype	@"ET_EXEC"


//--------------------- .note.nv.tkinfo           --------------------------
	.section	.note.nv.tkinfo,"",@"SHT_NOTE"
	.sectionflags	@"SHF_NOTE_NV_TKINFO"
	.tkinfo
        /*0018*/ 	.word	0x00000002
        /*0030*/ 	.string	""
        /*0030*/ 	.string	"ptxas"
        /*0030*/ 	.string	"Cuda compilation tools, release 13.0, V13.0.88"
        /*0030*/ 	.string	"Build cuda_13.0.r13.0/compiler.36424714_0"
        /*0030*/ 	.string	"-arch sm_100a -m 64 "



//--------------------- .note.nv.cuinfo           --------------------------
	.section	.note.nv.cuinfo,"",@"SHT_NOTE"
	.sectionflags	@"SHF_NOTE_NV_CUINFO"
        /*0018*/ 	.short	0x0002
        /*001a*/ 	.short	0x0064
        /*001c*/ 	.short	0x0082
	.zero		2


//--------------------- .nv.info                  --------------------------
	.section	.nv.info,"",@"SHT_CUDA_INFO"
	.align	4


	//----- nvinfo : EIATTR_REGCOUNT
	.align		4
        /*0000*/ 	.byte	0x04, 0x2f
        /*0002*/ 	.short	(.L_19 - .L_18)
	.align		4
.L_18:
        /*0004*/ 	.word	index@(_ZN7cutlass13device_kernelINS_4gemm6kernel13GemmUniversalIN4cute5tupleIJiiiiEEENS1_10collective13CollectiveMmaINS1_35MainloopSm100TmaUmmaWarpSpecializedILi4ELi2ELi4ENS5_IJNS4_1CILi2EEENSA_ILi1EEESC_EEEEENS5_IJNSA_ILi256EEENSA_ILi128EEENSA_ILi32EEEEEENS_12float_e5m2_tENS5_IJlSC_lEEESJ_SK_NS4_8TiledMMAINS4_8MMA_AtomIJNS4_10MMA_TraitsINS4_25SM100_MMA_F8F6F4_2x1SM_SSEJSJ_SJ_fSF_SG_NS4_17integral_constantINS4_4UMMA5MajorELSR_0EEESS_NSP_INSQ_7ScaleInELST_0EEESU_EEEEEENS4_6LayoutINS5_IJSC_SC_SC_EEENS5_IJNSA_ILi0EEESZ_SZ_EEEEENS5_IJNS4_10UnderscoreES12_S12_EEEEENS4_18SM100_TMA_2SM_LOADENS4_14ComposedLayoutINS4_7SwizzleILi1ELi4ELi3EEENS4_18smem_ptr_flag_bitsILi8EEENSX_INS5_IJNSA_ILi8EEESH_EEENS5_IJSH_SC_EEEEEEEvNS4_8identityES15_S1F_vS1G_EENS_8epilogue10collective18CollectiveEpilogueINS1I_23Sm100TmaWarpSpecializedILi2ELi2ELi64ELb0ELb0EEEJNS5_IJSG_SG_SH_EEENS5_IJNSX_ISG_SC_EENSX_INSA_ILi64EEESC_EEEEESJ_SK_SJ_SK_NS1I_6fusion15FusionCallbacksIS1M_NS1S_17LinearCombinationISJ_fSJ_fLNS_15FloatRoundStyleE2EEES1N_S1R_JEEENS4_5SM1004TMEM4LOAD26SM100_TMEM_LOAD_32dp32b64xENS4_13SM90_TMA_LOADENS16_INS17_ILi2ELi4ELi3EEES1A_NSX_INS5_IJS1B_S1P_EEENS5_IJS1P_SC_EEEEEEENS4_39AutoVectorizingCopyWithAssumedAlignmentILi128EEENS4_14SM90_TMA_STOREES27_S29_S29_EEEvvEEEEvNT_6ParamsE)
        /*0008*/ 	.word	0x000000de


	//----- nvinfo : EIATTR_FRAME_SIZE
	.align		4
.L_19:
        /*000c*/ 	.byte	0x04, 0x11
        /*000e*/ 	.short	(.L_21 - .L_20)
	.align		4
.L_20:
        /*0010*/ 	.word	index@($__internal_2_$__cuda_sm10x_tcgen05_guardrail_trap_unallocated_columns_being_dealloced)
        /*0014*/ 	.word	0x00000000


	//----- nvinfo : EIATTR_FRAME_SIZE
	.align		4
.L_21:
        /*0018*/ 	.byte	0x04, 0x11
        /*001a*/ 	.short	(.L_23 - .L_22)
	.align		4
.L_22:
        /*001c*/ 	.word	index@($__internal_1_$__cuda_sm10x_tcgen05_guardrail_trap_phase_invalid_during_alloc)
        /*0020*/ 	.word	0x00000000


	//----- nvinfo : EIATTR_FRAME_SIZE
	.align		4
.L_23:
        /*0024*/ 	.byte	0x04, 0x11
        /*0026*/ 	.short	(.L_25 - .L_24)
	.align		4
.L_24:
        /*0028*/ 	.word	index@($__internal_0_$__cuda_sm10x_tcgen05_guardrail_trap_col_being_dealloced_not_returned_by_alloc)
        /*002c*/ 	.word	0x00000000


	//----- nvinfo : EIATTR_FRAME_SIZE
	.align		4
.L_25:
        /*0030*/ 	.byte	0x04, 0x11
        /*0032*/ 	.short	(.L_27 - .L_26)
	.align		4
.L_26:
        /*0034*/ 	.word	index@(_ZN7cutlass13device_kernelINS_4gemm6kernel13GemmUniversalIN4cute5tupleIJiiiiEEENS1_10collective13CollectiveMmaINS1_35MainloopSm100TmaUmmaWarpSpecializedILi4ELi2ELi4ENS5_IJNS4_1CILi2EEENSA_ILi1EEESC_EEEEENS5_IJNSA_ILi256EEENSA_ILi128EEENSA_ILi32EEEEEENS_12float_e5m2_tENS5_IJlSC_lEEESJ_SK_NS4_8TiledMMAINS4_8MMA_AtomIJNS4_10MMA_TraitsINS4_25SM100_MMA_F8F6F4_2x1SM_SSEJSJ_SJ_fSF_SG_NS4_17integral_constantINS4_4UMMA5MajorELSR_0EEESS_NSP_INSQ_7ScaleInELST_0EEESU_EEEEEENS4_6LayoutINS5_IJSC_SC_SC_EEENS5_IJNSA_ILi0EEESZ_SZ_EEEEENS5_IJNS4_10UnderscoreES12_S12_EEEEENS4_18SM100_TMA_2SM_LOADENS4_14ComposedLayoutINS4_7SwizzleILi1ELi4ELi3EEENS4_18smem_ptr_flag_bitsILi8EEENSX_INS5_IJNSA_ILi8EEESH_EEENS5_IJSH_SC_EEEEEEEvNS4_8identityES15_S1F_vS1G_EENS_8epilogue10collective18CollectiveEpilogueINS1I_23Sm100TmaWarpSpecializedILi2ELi2ELi64ELb0ELb0EEEJNS5_IJSG_SG_SH_EEENS5_IJNSX_ISG_SC_EENSX_INSA_ILi64EEESC_EEEEESJ_SK_SJ_SK_NS1I_6fusion15FusionCallbacksIS1M_NS1S_17LinearCombinationISJ_fSJ_fLNS_15FloatRoundStyleE2EEES1N_S1R_JEEENS4_5SM1004TMEM4LOAD26SM100_TMEM_LOAD_32dp32b64xENS4_13SM90_TMA_LOADENS16_INS17_ILi2ELi4ELi3EEES1A_NSX_INS5_IJS1B_S1P_EEENS5_IJS1P_SC_EEEEEEENS4_39AutoVectorizingCopyWithAssumedAlignmentILi128EEENS4_14SM90_TMA_STOREES27_S29_S29_EEEvvEEEEvNT_6ParamsE)
        /*0038*/ 	.word	0x00000000


	//----- nvinfo : EIATTR_MIN_STACK_SIZE
	.align		4
.L_27:
        /*003c*/ 	.byte	0x04, 0x12
        /*003e*/ 	.short	(.L_29 - .L_28)
	.align		4
.L_28:
        /*0040*/ 	.word	index@(_ZN7cutlass13device_kernelINS_4gemm6kernel13GemmUniversalIN4cute5tupleIJiiiiEEENS1_10collective13CollectiveMmaINS1_35MainloopSm100TmaUmmaWarpSpecializedILi4ELi2ELi4ENS5_IJNS4_1CILi2EEENSA_ILi1EEESC_EEEEENS5_IJNSA_ILi256EEENSA_ILi128EEENSA_ILi32EEEEEENS_12float_e5m2_tENS5_IJlSC_lEEESJ_SK_NS4_8TiledMMAINS4_8MMA_AtomIJNS4_10MMA_TraitsINS4_25SM100_MMA_F8F6F4_2x1SM_SSEJSJ_SJ_fSF_SG_NS4_17integral_constantINS4_4UMMA5MajorELSR_0EEESS_NSP_INSQ_7ScaleInELST_0EEESU_EEEEEENS4_6LayoutINS5_IJSC_SC_SC_EEENS5_IJNSA_ILi0EEESZ_SZ_EEEEENS5_IJNS4_10UnderscoreES12_S12_EEEEENS4_18SM100_TMA_2SM_LOADENS4_14ComposedLayoutINS4_7SwizzleILi1ELi4ELi3EEENS4_18smem_ptr_flag_bitsILi8EEENSX_INS5_IJNSA_ILi8EEESH_EEENS5_IJSH_SC_EEEEEEEvNS4_8identityES15_S1F_vS1G_EENS_8epilogue10collective18CollectiveEpilogueINS1I_23Sm100TmaWarpSpecializedILi2ELi2ELi64ELb0ELb0EEEJNS5_IJSG_SG_SH_EEENS5_IJNSX_ISG_SC_EENSX_INSA_ILi64EEESC_EEEEESJ_SK_SJ_SK_NS1I_6fusion15FusionCallbacksIS1M_NS1S_17LinearCombinationISJ_fSJ_fLNS_15FloatRoundStyleE2EEES1N_S1R_JEEENS4_5SM1004TMEM4LOAD26SM100_TMEM_LOAD_32dp32b64xENS4_13SM90_TMA_LOADENS16_INS17_ILi2ELi4ELi3EEES1A_NSX_INS5_IJS1B_S1P_EEENS5_IJS1P_SC_EEEEEEENS4_39AutoVectorizingCopyWithAssumedAlignmentILi128EEENS4_14SM90_TMA_STOREES27_S29_S29_EEEvvEEEEvNT_6ParamsE)
        /*0044*/ 	.word	0x00000000
.L_29:


//--------------------- .nv.compat                --------------------------
	.section	.nv.compat,"",@"SHT_CUDA_COMPAT_INFO"
	.align	4
        /*0000*/ 	.byte	0x02, 0x09, 0x01, 0x00, 0x02, 0x02, 0x02, 0x00, 0x02, 0x05, 0x05, 0x00, 0x03, 0x07, 0x01, 0x01
        /*0010*/ 	.byte	0x02, 0x03, 0x01, 0x00, 0x02, 0x06, 0x01, 0x00, 0x04, 0x0b, 0x08, 0x00, 0x09, 0x00, 0x00, 0x00
        /*0020*/ 	.byte	0x00, 0x00, 0x00, 0x00


//--------------------- .nv.info._ZN7cutlass13device_kernelINS_4gemm6kernel13GemmUniversalIN4cute5tupleIJiiiiEEENS1_10collective13CollectiveMmaINS1_35MainloopSm100TmaUmmaWarpSpecializedILi4ELi2ELi4ENS5_IJNS4_1CILi2EEENSA_ILi1EEESC_EEEEENS5_IJNSA_ILi256EEENSA_ILi128EEENSA_ILi32EEEEEENS_12float_e5m2_tENS5_IJlSC_lEEESJ_SK_NS4_8TiledMMAINS4_8MMA_AtomIJNS4_10MMA_TraitsINS4_25SM100_MMA_F8F6F4_2x1SM_SSEJSJ_SJ_fSF_SG_NS4_17integral_constantINS4_4UMMA5MajorELSR_0EEESS_NSP_INSQ_7ScaleInELST_0EEESU_EEEEEENS4_6LayoutINS5_IJSC_SC_SC_EEENS5_IJNSA_ILi0EEESZ_SZ_EEEEENS5_IJNS4_10UnderscoreES12_S12_EEEEENS4_18SM100_TMA_2SM_LOADENS4_14ComposedLayoutINS4_7SwizzleILi1ELi4ELi3EEENS4_18smem_ptr_flag_bitsILi8EEENSX_INS5_IJNSA_ILi8EEESH_EEENS5_IJSH_SC_EEEEEEEvNS4_8identityES15_S1F_vS1G_EENS_8epilogue10collective18CollectiveEpilogueINS1I_23Sm100TmaWarpSpecializedILi2ELi2ELi64ELb0ELb0EEEJNS5_IJSG_SG_SH_EEENS5_IJNSX_ISG_SC_EENSX_INSA_ILi64EEESC_EEEEESJ_SK_SJ_SK_NS1I_6fusion15FusionCallbacksIS1M_NS1S_17LinearCombinationISJ_fSJ_fLNS_15FloatRoundStyleE2EEES1N_S1R_JEEENS4_5SM1004TMEM4LOAD26SM100_TMEM_LOAD_32dp32b64xENS4_13SM90_TMA_LOADENS16_INS17_ILi2ELi4ELi3EEES1A_NSX_INS5_IJS1B_S1P_EEENS5_IJS1P_SC_EEEEEEENS4_39AutoVectorizingCopyWithAssumedAlignmentILi128EEENS4_14SM90_TMA_STOREES27_S29_S29_EEEvvEEEEvNT_6ParamsE --------------------------
	.section	.nv.info._ZN7cutlass13device_kernelINS_4gemm6kernel13GemmUniversalIN4cute5tupleIJiiiiEEENS1_10collective13CollectiveMmaINS1_35MainloopSm100TmaUmmaWarpSpecializedILi4ELi2ELi4ENS5_IJNS4_1CILi2EEENSA_ILi1EEESC_EEEEENS5_IJNSA_ILi256EEENSA_ILi128EEENSA_ILi32EEEEEENS_12float_e5m2_tENS5_IJlSC_lEEESJ_SK_NS4_8TiledMMAINS4_8MMA_AtomIJNS4_10MMA_TraitsINS4_25SM100_MMA_F8F6F4_2x1SM_SSEJSJ_SJ_fSF_SG_NS4_17integral_constantINS4_4UMMA5MajorELSR_0EEESS_NSP_INSQ_7ScaleInELST_0EEESU_EEEEEENS4_6LayoutINS5_IJSC_SC_SC_EEENS5_IJNSA_ILi0EEESZ_SZ_EEEEENS5_IJNS4_10UnderscoreES12_S12_EEEEENS4_18SM100_TMA_2SM_LOADENS4_14ComposedLayoutINS4_7SwizzleILi1ELi4ELi3EEENS4_18smem_ptr_flag_bitsILi8EEENSX_INS5_IJNSA_ILi8EEESH_EEENS5_IJSH_SC_EEEEEEEvNS4_8identityES15_S1F_vS1G_EENS_8epilogue10collective18CollectiveEpilogueINS1I_23Sm100TmaWarpSpecializedILi2ELi2ELi64ELb0ELb0EEEJNS5_IJSG_SG_SH_EEENS5_IJNSX_ISG_SC_EENSX_INSA_ILi64EEESC_EEEEESJ_SK_SJ_SK_NS1I_6fusion15FusionCallbacksIS1M_NS1S_17LinearCombinationISJ_fSJ_fLNS_15FloatRoundStyleE2EEES1N_S1R_JEEENS4_5SM1004TMEM4LOAD26SM100_TMEM_LOAD_32dp32b64xENS4_13SM90_TMA_LOADENS16_INS17_ILi2ELi4ELi3EEES1A_NSX_INS5_IJS1B_S1P_EEENS5_IJS1P_SC_EEEEEEENS4_39AutoVectorizingCopyWithAssumedAlignmentILi128EEENS4_14SM90_TMA_STOREES27_S29_S29_EEEvvEEEEvNT_6ParamsE,"",@"SHT_CUDA_INFO"
	.sectionflags	@""
	.align	4


	//----- nvinfo : EIATTR_CUDA_API_VERSION
	.align		4
        /*0000*/ 	.byte	0x04, 0x37
        /*0002*/ 	.short	(.L_31 - .L_30)
.L_30:
        /*0004*/ 	.word	0x00000082


	//----- nvinfo : EIATTR_KPARAM_INFO
	.align		4
.L_31:
        /*0008*/ 	.byte	0x04, 0x17
        /*000a*/ 	.short	(.L_33 - .L_32)
.L_32:
        /*000c*/ 	.word	0x00000000
        /*0010*/ 	.short	0x0000
        /*0012*/ 	.short	0x0000
        /*0014*/ 	.byte	0x00, 0xf0, 0x01, 0x20


	//----- nvinfo : EIATTR_AT_ENTRY_FRAGMENTS
	.align		4
.L_33:
        /*0018*/ 	.byte	0x04, 0x4f
        /*001a*/ 	.short	(.L_35 - .L_34)


	//   ....[0]....
.L_34:
        /*001c*/ 	.word	0x00000007


	//----- nvinfo : EIATTR_RESERVED_SMEM_USED
	.align		4
.L_35:
        /*0020*/ 	.byte	0x01, 0x41
	.zero		2


	//----- nvinfo : EIATTR_SPARSE_MMA_MASK
	.align		4
        /*0024*/ 	.byte	0x03, 0x50
        /*0026*/ 	.short	0x0000


	//----- nvinfo : EIATTR_TCGEN05_2CTA_USED
	.align		4
        /*0028*/ 	.byte	0x01, 0x52
	.zero		2


	//----- nvinfo : EIATTR_MAXREG_COUNT
	.align		4
        /*002c*/ 	.byte	0x03, 0x1b
        /*002e*/ 	.short	0x00ff


	//----- nvinfo : EIATTR_NUM_BARRIERS
	.align		4
        /*0030*/ 	.byte	0x02, 0x4c
        /*0032*/ 	.byte	0x07
	.zero		1


	//----- nvinfo : EIATTR_EXTERNS
	.align		4
        /*0034*/ 	.byte	0x04, 0x0f
        /*0036*/ 	.short	(.L_37 - .L_36)


	//   ....[0]....
	.align		4
.L_36:
        /*0038*/ 	.word	index@(__assertfail)


	//----- nvinfo : EIATTR_MERCURY_ISA_VERSION
	.align		4
.L_37:
        /*003c*/ 	.byte	0x03, 0x5f
        /*003e*/ 	.short	0x0101


	//----- nvinfo : EIATTR_INT_WARP_WIDE_INSTR_OFFSETS
	.align		4
        /*0040*/ 	.byte	0x04, 0x31
        /*0042*/ 	.short	(.L_39 - .L_38)


	//   ....[0]....
.L_38:
        /*0044*/ 	.word	0x00000cd0


	//   ....[1]....
        /*0048*/ 	.word	0x00000d70


	//   ....[2]....
        /*004c*/ 	.word	0x000020d0


	//   ....[3]....
        /*0050*/ 	.word	0x00003e60


	//   ....[4]....
        /*0054*/ 	.word	0x00003e80


	//   ....[5]....
        /*0058*/ 	.word	0x00003eb0


	//   ....[6]....
        /*005c*/ 	.word	0x000047e0


	//   ....[7]....
        /*0060*/ 	.word	0x00004850


	//   ....[8]....
        /*0064*/ 	.word	0x00004a30


	//   ....[9]....
        /*0068*/ 	.word	0x00004b90


	//----- nvinfo : EIATTR_COOP_GROUP_MASK_REGIDS
	.align		4
.L_39:
        /*006c*/ 	.byte	0x04, 0x29
        /*006e*/ 	.short	(.L_41 - .L_40)


	//   ....[0]....
.L_40:
        /*0070*/ 	.word	0xffffffff


	//   ....[1]....
        /*0074*/ 	.word	0xffffffff


	//   ....[2]....
        /*0078*/ 	.word	0xffffffff


	//   ....[3]....
        /*007c*/ 	.word	0xffffffff


	//   ....[4]....
        /*0080*/ 	.word	0xffffffff


	//   ....[5]....
        /*0084*/ 	.word	0xffffffff


	//   ....[6]....
        /*0088*/ 	.word	0xffffffff


	//   ....[7]....
        /*008c*/ 	.word	0xffffffff


	//   ....[8]....
        /*0090*/ 	.word	0xffffffff


	//   ....[9]....
        /*0094*/ 	.word	0xffffffff


	//   ....[10]....
        /*0098*/ 	.word	0xffffffff


	//   ....[11]....
        /*009c*/ 	.word	0xffffffff


	//   ....[12]....
        /*00a0*/ 	.word	0xffffffff


	//   ....[13]....
        /*00a4*/ 	.word	0xffffffff


	//----- nvinfo : EIATTR_COOP_GROUP_INSTR_OFFSETS
	.align		4
.L_41:
        /*00a8*/ 	.byte	0x04, 0x28
        /*00aa*/ 	.short	(.L_43 - .L_42)


	//   ....[0]....
.L_42:
        /*00ac*/ 	.word	0x000000c0


	//   ....[1]....
        /*00b0*/ 	.word	0x00000500


	//   ....[2]....
        /*00b4*/ 	.word	0x00000680


	//   ....[3]....
        /*00b8*/ 	.word	0x000007d0


	//   ....[4]....
        /*00bc*/ 	.word	0x000008c0


	//   ....[5]....
        /*00c0*/ 	.word	0x00000a20


	//   ....[6]....
        /*00c4*/ 	.word	0x00000bb0


	//   ....[7]....
        /*00c8*/ 	.word	0x00000df0


	//   ....[8]....
        /*00cc*/ 	.word	0x00001fb0


	//   ....[9]....
        /*00d0*/ 	.word	0x00002d90


	//   ....[10]....
        /*00d4*/ 	.word	0x00003260


	//   ....[11]....
        /*00d8*/ 	.word	0x00003290


	//   ....[12]....
        /*00dc*/ 	.word	0x00003d60


	//   ....[13]....
        /*00e0*/ 	.word	0x00003f70


	//----- nvinfo : EIATTR_VRC_CTA_INIT_COUNT
	.align		4
.L_43:
        /*00e4*/ 	.byte	0x02, 0x4a
        /*00e6*/ 	.byte	0x80
	.zero		1


	//----- nvinfo : EIATTR_SYSCALL_OFFSETS
	.align		4
        /*00e8*/ 	.byte	0x04, 0x46
        /*00ea*/ 	.short	(.L_45 - .L_44)


	//   ....[0]....
.L_44:
        /*00ec*/ 	.word	0x000055c0


	//   ....[1]....
        /*00f0*/ 	.word	0x00005700


	//   ....[2]....
        /*00f4*/ 	.word	0x00005f60


	//   ....[3]....
        /*00f8*/ 	.word	0x00007570


	//----- nvinfo : EIATTR_MBARRIER_INSTR_OFFSETS
	.align		4
.L_45:
        /*00fc*/ 	.byte	0x04, 0x39
        /*00fe*/ 	.short	(.L_47 - .L_46)


	//   ....[0]....
.L_46:
        /*0100*/ 	.word	0x000005f0
        /*0104*/ 	.word	0x000000ff
        /*0108*/ 	.word	0x00000000
        /*010c*/ 	.short	0x0100
        /*010e*/ 	.byte	0x08
	.zero		1


	//   ....[1]....
        /*0110*/ 	.word	0x00000600
        /*0114*/ 	.word	0x000000ff
        /*0118*/ 	.word	0x00000020
        /*011c*/ 	.short	0x0100
        /*011e*/ 	.byte	0x08
	.zero		1


	//   ....[2]....
        /*0120*/ 	.word	0x00000610
        /*0124*/ 	.word	0x000000ff
        /*0128*/ 	.word	0x00000008
        /*012c*/ 	.short	0x0100
        /*012e*/ 	.byte	0x08
	.zero		1


	//   ....[3]....
        /*0130*/ 	.word	0x00000620
        /*0134*/ 	.word	0x000000ff
        /*0138*/ 	.word	0x00000028
        /*013c*/ 	.short	0x0100
        /*013e*/ 	.byte	0x08
	.zero		1


	//   ....[4]....
        /*0140*/ 	.word	0x00000630
        /*0144*/ 	.word	0x000000ff
        /*0148*/ 	.word	0x00000010
        /*014c*/ 	.short	0x0100
        /*014e*/ 	.byte	0x08
	.zero		1


	//   ....[5]....
        /*0150*/ 	.word	0x00000640
        /*0154*/ 	.word	0x000000ff
        /*0158*/ 	.word	0x00000030
        /*015c*/ 	.short	0x0100
        /*015e*/ 	.byte	0x08
	.zero		1


	//   ....[6]....
        /*0160*/ 	.word	0x00000650
        /*0164*/ 	.word	0x000000ff
        /*0168*/ 	.word	0x00000018
        /*016c*/ 	.short	0x0100
        /*016e*/ 	.byte	0x08
	.zero		1


	//   ....[7]....
        /*0170*/ 	.word	0x00000660
        /*0174*/ 	.word	0x000000ff
        /*0178*/ 	.word	0x00000038
        /*017c*/ 	.short	0x0100
        /*017e*/ 	.byte	0x08
	.zero		1


	//   ....[8]....
        /*0180*/ 	.word	0x00000780
        /*0184*/ 	.word	0x000000ff
        /*0188*/ 	.word	0x00000040
        /*018c*/ 	.short	0x0100
        /*018e*/ 	.byte	0x09
	.zero		1


	//   ....[9]....
        /*0190*/ 	.word	0x00000790
        /*0194*/ 	.word	0x000000ff
        /*0198*/ 	.word	0x00000050
        /*019c*/ 	.short	0x0100
        /*019e*/ 	.byte	0x09
	.zero		1


	//   ....[10]....
        /*01a0*/ 	.word	0x000007a0
        /*01a4*/ 	.word	0x000000ff
        /*01a8*/ 	.word	0x00000048
        /*01ac*/ 	.short	0x0100
        /*01ae*/ 	.byte	0x09
	.zero		1


	//   ....[11]....
        /*01b0*/ 	.word	0x000007b0
        /*01b4*/ 	.word	0x000000ff
        /*01b8*/ 	.word	0x00000058
        /*01bc*/ 	.short	0x0100
        /*01be*/ 	.byte	0x09
	.zero		1


	//   ....[12]....
        /*01c0*/ 	.word	0x00000890
        /*01c4*/ 	.word	0x000000ff
        /*01c8*/ 	.word	0x00000060
        /*01cc*/ 	.short	0x0100
        /*01ce*/ 	.byte	0x08
	.zero		1


	//   ....[13]....
        /*01d0*/ 	.word	0x000008a0
        /*01d4*/ 	.word	0x000000ff
        /*01d8*/ 	.word	0x00000068
        /*01dc*/ 	.short	0x0100
        /*01de*/ 	.byte	0x08
	.zero		1


	//   ....[14]....
        /*01e0*/ 	.word	0x000009d0
        /*01e4*/ 	.word	0x000000ff
        /*01e8*/ 	.word	0x00000070
        /*01ec*/ 	.short	0x0100
        /*01ee*/ 	.byte	0x08
	.zero		1


	//   ....[15]....
        /*01f0*/ 	.word	0x000009e0
        /*01f4*/ 	.word	0x000000ff
        /*01f8*/ 	.word	0x00000080
        /*01fc*/ 	.short	0x0100
        /*01fe*/ 	.byte	0x08
	.zero		1


	//   ....[16]....
        /*0200*/ 	.word	0x000009f0
        /*0204*/ 	.word	0x000000ff
        /*0208*/ 	.word	0x00000078
        /*020c*/ 	.short	0x0100
        /*020e*/ 	.byte	0x08
	.zero		1


	//   ....[17]....
        /*0210*/ 	.word	0x00000a00
        /*0214*/ 	.word	0x000000ff
        /*0218*/ 	.word	0x00000088
        /*021c*/ 	.short	0x0100
        /*021e*/ 	.byte	0x08
	.zero		1


	//   ....[18]....
        /*0220*/ 	.word	0x00000b20
        /*0224*/ 	.word	0x000000ff
        /*0228*/ 	.word	0x00000090
        /*022c*/ 	.short	0x0100
        /*022e*/ 	.byte	0x09
	.zero		1


	//   ....[19]....
        /*0230*/ 	.word	0x00000b30
        /*0234*/ 	.word	0x000000ff
        /*0238*/ 	.word	0x000000b0
        /*023c*/ 	.short	0x0100
        /*023e*/ 	.byte	0x09
	.zero		1


	//   ....[20]....
        /*0240*/ 	.word	0x00000b40
        /*0244*/ 	.word	0x000000ff
        /*0248*/ 	.word	0x00000098
        /*024c*/ 	.short	0x0100
        /*024e*/ 	.byte	0x09
	.zero		1


	//   ....[21]....
        /*0250*/ 	.word	0x00000b50
        /*0254*/ 	.word	0x000000ff
        /*0258*/ 	.word	0x000000b8
        /*025c*/ 	.short	0x0100
        /*025e*/ 	.byte	0x09
	.zero		1


	//   ....[22]....
        /*0260*/ 	.word	0x00000b60
        /*0264*/ 	.word	0x000000ff
        /*0268*/ 	.word	0x000000a0
        /*026c*/ 	.short	0x0100
        /*026e*/ 	.byte	0x09
	.zero		1


	//   ....[23]....
        /*0270*/ 	.word	0x00000b70
        /*0274*/ 	.word	0x000000ff
        /*0278*/ 	.word	0x000000c0
        /*027c*/ 	.short	0x0100
        /*027e*/ 	.byte	0x09
	.zero		1


	//   ....[24]....
        /*0280*/ 	.word	0x00000b80
        /*0284*/ 	.word	0x000000ff
        /*0288*/ 	.word	0x000000a8
        /*028c*/ 	.short	0x0100
        /*028e*/ 	.byte	0x09
	.zero		1


	//   ....[25]....
        /*0290*/ 	.word	0x00000b90
        /*0294*/ 	.word	0x000000ff
        /*0298*/ 	.word	0x000000c8
        /*029c*/ 	.short	0x0100
        /*029e*/ 	.byte	0x09
	.zero		1


	//   ....[26]....
        /*02a0*/ 	.word	0x00000c80
        /*02a4*/ 	.word	0x000000ff
        /*02a8*/ 	.word	0x000000d0
        /*02ac*/ 	.short	0x0100
        /*02ae*/ 	.byte	0x08
	.zero		1


	//   ....[27]....
        /*02b0*/ 	.word	0x00000c90
        /*02b4*/ 	.word	0x000000ff
        /*02b8*/ 	.word	0x000000e0
        /*02bc*/ 	.short	0x0100
        /*02be*/ 	.byte	0x08
	.zero		1


	//   ....[28]....
        /*02c0*/ 	.word	0x00000ca0
        /*02c4*/ 	.word	0x000000ff
        /*02c8*/ 	.word	0x000000d8
        /*02cc*/ 	.short	0x0100
        /*02ce*/ 	.byte	0x08
	.zero		1


	//   ....[29]....
        /*02d0*/ 	.word	0x00000cb0
        /*02d4*/ 	.word	0x000000ff
        /*02d8*/ 	.word	0x000000e8
        /*02dc*/ 	.short	0x0100
        /*02de*/ 	.byte	0x08
	.zero		1


	//   ....[30]....
        /*02e0*/ 	.word	0x00000da0
        /*02e4*/ 	.word	0x000000ff
        /*02e8*/ 	.word	0x000000f0
        /*02ec*/ 	.short	0x0100
        /*02ee*/ 	.byte	0x06
	.zero		1


	//   ....[31]....
        /*02f0*/ 	.word	0x000017b0
        /*02f4*/ 	.word	0x00000003
        /*02f8*/ 	.word	0x000000e0
        /*02fc*/ 	.short	0x010a
        /*02fe*/ 	.byte	0xff
	.zero		1


	//   ....[32]....
        /*0300*/ 	.word	0x000017e0
        /*0304*/ 	.word	0x00000003
        /*0308*/ 	.word	0x000000d0
        /*030c*/ 	.short	0x0101
        /*030e*/ 	.byte	0xff
	.zero		1


	//   ....[33]....
        /*0310*/ 	.word	0x000018e0
        /*0314*/ 	.word	0x000000ff
        /*0318*/ 	.word	0x00000020
        /*031c*/ 	.short	0x010a
        /*031e*/ 	.byte	0x08
	.zero		1


	//   ....[34]....
        /*0320*/ 	.word	0x000019b0
        /*0324*/ 	.word	0x000000ff
        /*0328*/ 	.word	0x00000020
        /*032c*/ 	.short	0x010a
        /*032e*/ 	.byte	0x21
	.zero		1


	//   ....[35]....
        /*0330*/ 	.word	0x00001b60
        /*0334*/ 	.word	0x000000ff
        /*0338*/ 	.word	0x00000020
        /*033c*/ 	.short	0x010a
        /*033e*/ 	.byte	0x08
	.zero		1


	//   ....[36]....
        /*0340*/ 	.word	0x00001c60
        /*0344*/ 	.word	0x000000ff
        /*0348*/ 	.word	0x00000068
        /*034c*/ 	.short	0x0101
        /*034e*/ 	.byte	0x04
	.zero		1


	//   ....[37]....
        /*0350*/ 	.word	0x00001c80
        /*0354*/ 	.word	0x000000ff
        /*0358*/ 	.word	0x00000020
        /*035c*/ 	.short	0x010a
        /*035e*/ 	.byte	0x08
	.zero		1


	//   ....[38]....
        /*0360*/ 	.word	0x00001d00
        /*0364*/ 	.word	0x000000ff
        /*0368*/ 	.word	0x00000020
        /*036c*/ 	.short	0x010a
        /*036e*/ 	.byte	0x11
	.zero		1


	//   ....[39]....
        /*0370*/ 	.word	0x00001e90
        /*0374*/ 	.word	0x000000ff
        /*0378*/ 	.word	0x00000020
        /*037c*/ 	.short	0x010a
        /*037e*/ 	.byte	0x08
	.zero		1


	//   ....[40]....
        /*0380*/ 	.word	0x00001fe0
        /*0384*/ 	.word	0x00000002
        /*0388*/ 	.word	0x00000070
        /*038c*/ 	.short	0x010a
        /*038e*/ 	.byte	0xff
	.zero		1


	//   ....[41]....
        /*0390*/ 	.word	0x000020a0
        /*0394*/ 	.word	0x00000002
        /*0398*/ 	.word	0x00000000
        /*039c*/ 	.short	0x0101
        /*039e*/ 	.byte	0xff
	.zero		1


	//   ....[42]....
        /*03a0*/ 	.word	0x00002600
        /*03a4*/ 	.word	0x000000ff
        /*03a8*/ 	.word	0x00000000
        /*03ac*/ 	.short	0x010a
        /*03ae*/ 	.byte	0x05
	.zero		1


	//   ....[43]....
        /*03b0*/ 	.word	0x00002690
        /*03b4*/ 	.word	0x000000ff
        /*03b8*/ 	.word	0x00000000
        /*03bc*/ 	.short	0x010a
        /*03be*/ 	.byte	0x05
	.zero		1


	//   ....[44]....
        /*03c0*/ 	.word	0x00002720
        /*03c4*/ 	.word	0x000000ff
        /*03c8*/ 	.word	0x00000000
        /*03cc*/ 	.short	0x010a
        /*03ce*/ 	.byte	0x05
	.zero		1


	//   ....[45]....
        /*03d0*/ 	.word	0x000027c0
        /*03d4*/ 	.word	0x00000000
        /*03d8*/ 	.word	0x00000000
        /*03dc*/ 	.short	0x010a
        /*03de*/ 	.byte	0xff
	.zero		1


	//   ....[46]....
        /*03e0*/ 	.word	0x000028f0
        /*03e4*/ 	.word	0x00000000
        /*03e8*/ 	.word	0x000000d0
        /*03ec*/ 	.short	0x010a
        /*03ee*/ 	.byte	0xff
	.zero		1


	//   ....[47]....
        /*03f0*/ 	.word	0x00002960
        /*03f4*/ 	.word	0x00000004
        /*03f8*/ 	.word	0x00000000
        /*03fc*/ 	.short	0x0101
        /*03fe*/ 	.byte	0xff
	.zero		1


	//   ....[48]....
        /*0400*/ 	.word	0x00002980
        /*0404*/ 	.word	0x000000ff
        /*0408*/ 	.word	0x00000080
        /*040c*/ 	.short	0x010a
        /*040e*/ 	.byte	0x05
	.zero		1


	//   ....[49]....
        /*0410*/ 	.word	0x00002aa0
        /*0414*/ 	.word	0x00000000
        /*0418*/ 	.word	0x00000070
        /*041c*/ 	.short	0x010a
        /*041e*/ 	.byte	0xff
	.zero		1


	//   ....[50]....
        /*0420*/ 	.word	0x00002ba0
        /*0424*/ 	.word	0x00000000
        /*0428*/ 	.word	0x00000000
        /*042c*/ 	.short	0x0101
        /*042e*/ 	.byte	0xff
	.zero		1


	//   ....[51]....
        /*0430*/ 	.word	0x00002c30
        /*0434*/ 	.word	0x000000ff
        /*0438*/ 	.word	0x00000080
        /*043c*/ 	.short	0x0106
        /*043e*/ 	.byte	0x05
	.zero		1


	//   ....[52]....
        /*0440*/ 	.word	0x00002c50
        /*0444*/ 	.word	0x000000ff
        /*0448*/ 	.word	0x00000080
        /*044c*/ 	.short	0x010a
        /*044e*/ 	.byte	0x05
	.zero		1


	//   ....[53]....
        /*0450*/ 	.word	0x00002ce0
        /*0454*/ 	.word	0x000000ff
        /*0458*/ 	.word	0x00000080
        /*045c*/ 	.short	0x0106
        /*045e*/ 	.byte	0x04
	.zero		1


	//   ....[54]....
        /*0460*/ 	.word	0x00002d20
        /*0464*/ 	.word	0x00000000
        /*0468*/ 	.word	0x00000080
        /*046c*/ 	.short	0x010a
        /*046e*/ 	.byte	0xff
	.zero		1


	//   ....[55]....
        /*0470*/ 	.word	0x00002f60
        /*0474*/ 	.word	0x000000ff
        /*0478*/ 	.word	0x00000008
        /*047c*/ 	.short	0x010a
        /*047e*/ 	.byte	0x06
	.zero		1


	//   ....[56]....
        /*0480*/ 	.word	0x00002f80
        /*0484*/ 	.word	0x000000ff
        /*0488*/ 	.word	0x00000008
        /*048c*/ 	.short	0x010a
        /*048e*/ 	.byte	0x06
	.zero		1


	//   ....[57]....
        /*0490*/ 	.word	0x00003110
        /*0494*/ 	.word	0x000000ff
        /*0498*/ 	.word	0x00000008
        /*049c*/ 	.short	0x010a
        /*049e*/ 	.byte	0x06
	.zero		1


	//   ....[58]....
        /*04a0*/ 	.word	0x00003130
        /*04a4*/ 	.word	0x000000ff
        /*04a8*/ 	.word	0x00000008
        /*04ac*/ 	.short	0x010a
        /*04ae*/ 	.byte	0x06
	.zero		1


	//   ....[59]....
        /*04b0*/ 	.word	0x000031f0
        /*04b4*/ 	.word	0x000000ff
        /*04b8*/ 	.word	0x00000000
        /*04bc*/ 	.short	0x0101
        /*04be*/ 	.byte	0x07
	.zero		1


	//   ....[60]....
        /*04c0*/ 	.word	0x000034d0
        /*04c4*/ 	.word	0x00000000
        /*04c8*/ 	.word	0x00000070
        /*04cc*/ 	.short	0x010a
        /*04ce*/ 	.byte	0xff
	.zero		1


	//   ....[61]....
        /*04d0*/ 	.word	0x00003590
        /*04d4*/ 	.word	0x00000000
        /*04d8*/ 	.word	0x00000000
        /*04dc*/ 	.short	0x0101
        /*04de*/ 	.byte	0xff
	.zero		1


	//   ....[62]....
        /*04e0*/ 	.word	0x00003640
        /*04e4*/ 	.word	0x000000ff
        /*04e8*/ 	.word	0x00000000
        /*04ec*/ 	.short	0x010a
        /*04ee*/ 	.byte	0x06
	.zero		1


	//   ....[63]....
        /*04f0*/ 	.word	0x00003650
        /*04f4*/ 	.word	0x000000ff
        /*04f8*/ 	.word	0x000000b0
        /*04fc*/ 	.short	0x010a
        /*04fe*/ 	.byte	0x0b
	.zero		1


	//   ....[64]....
        /*0500*/ 	.word	0x00003710
        /*0504*/ 	.word	0x000000ff
        /*0508*/ 	.word	0x00000000
        /*050c*/ 	.short	0x010a
        /*050e*/ 	.byte	0x09
	.zero		1


	//   ....[65]....
        /*0510*/ 	.word	0x00003850
        /*0514*/ 	.word	0x000000ff
        /*0518*/ 	.word	0x00000000
        /*051c*/ 	.short	0x010a
        /*051e*/ 	.byte	0x06
	.zero		1


	//   ....[66]....
        /*0520*/ 	.word	0x00003a50
        /*0524*/ 	.word	0x000000ff
        /*0528*/ 	.word	0x00000000
        /*052c*/ 	.short	0x010a
        /*052e*/ 	.byte	0x07
	.zero		1


	//   ....[67]....
        /*0530*/ 	.word	0x00003ae0
        /*0534*/ 	.word	0x000000ff
        /*0538*/ 	.word	0x00000000
        /*053c*/ 	.short	0x010a
        /*053e*/ 	.byte	0x07
	.zero		1


	//   ....[68]....
        /*0540*/ 	.word	0x00003b70
        /*0544*/ 	.word	0x000000ff
        /*0548*/ 	.word	0x00000000
        /*054c*/ 	.short	0x010a
        /*054e*/ 	.byte	0x07
	.zero		1


	//   ....[69]....
        /*0550*/ 	.word	0x00003c10
        /*0554*/ 	.word	0x00000000
        /*0558*/ 	.word	0x00000000
        /*055c*/ 	.short	0x010a
        /*055e*/ 	.byte	0xff
	.zero		1


	//   ....[70]....
        /*0560*/ 	.word	0x00003c50
        /*0564*/ 	.word	0x00000000
        /*0568*/ 	.word	0x00000000
        /*056c*/ 	.short	0x010a
        /*056e*/ 	.byte	0xff
	.zero		1


	//   ....[71]....
        /*0570*/ 	.word	0x00003cc0
        /*0574*/ 	.word	0x000000ff
        /*0578*/ 	.word	0x00000000
        /*057c*/ 	.short	0x0101
        /*057e*/ 	.byte	0x05
	.zero		1


	//   ....[72]....
        /*0580*/ 	.word	0x00003d00
        /*0584*/ 	.word	0x000000ff
        /*0588*/ 	.word	0x000000f0
        /*058c*/ 	.short	0x010a
        /*058e*/ 	.byte	0x08
	.zero		1


	//   ....[73]....
        /*0590*/ 	.word	0x00003d50
        /*0594*/ 	.word	0x000000ff
        /*0598*/ 	.word	0x00000000
        /*059c*/ 	.short	0x0101
        /*059e*/ 	.byte	0x05
	.zero		1


	//   ....[74]....
        /*05a0*/ 	.word	0x00004180
        /*05a4*/ 	.word	0x00000000
        /*05a8*/ 	.word	0x00000070
        /*05ac*/ 	.short	0x010a
        /*05ae*/ 	.byte	0xff
	.zero		1


	//   ....[75]....
        /*05b0*/ 	.word	0x00004240
        /*05b4*/ 	.word	0x00000000
        /*05b8*/ 	.word	0x00000000
        /*05bc*/ 	.short	0x0101
        /*05be*/ 	.byte	0xff
	.zero		1


	//   ....[76]....
        /*05c0*/ 	.word	0x00004560
        /*05c4*/ 	.word	0x000000ff
        /*05c8*/ 	.word	0x00000068
        /*05cc*/ 	.short	0x010a
        /*05ce*/ 	.byte	0x06
	.zero		1


	//   ....[77]....
        /*05d0*/ 	.word	0x00004750
        /*05d4*/ 	.word	0x000000ff
        /*05d8*/ 	.word	0x00000050
        /*05dc*/ 	.short	0x010a
        /*05de*/ 	.byte	0x06
	.zero		1


	//   ....[78]....
        /*05e0*/ 	.word	0x00004920
        /*05e4*/ 	.word	0x000000ff
        /*05e8*/ 	.word	0x00000040
        /*05ec*/ 	.short	0x010b
        /*05ee*/ 	.byte	0x06
	.zero		1


	//   ....[79]....
        /*05f0*/ 	.word	0x00004990
        /*05f4*/ 	.word	0x000000ff
        /*05f8*/ 	.word	0x00000000
        /*05fc*/ 	.short	0x0101
        /*05fe*/ 	.byte	0x08
	.zero		1


	//   ....[80]....
        /*0600*/ 	.word	0x000049c0
        /*0604*/ 	.word	0x000000ff
        /*0608*/ 	.word	0x00000058
        /*060c*/ 	.short	0x010a
        /*060e*/ 	.byte	0x06
	.zero		1


	//   ....[81]....
        /*0610*/ 	.word	0x00004bd0
        /*0614*/ 	.word	0x000000ff
        /*0618*/ 	.word	0x00000048
        /*061c*/ 	.short	0x010b
        /*061e*/ 	.byte	0x06
	.zero		1


	//   ....[82]....
        /*0620*/ 	.word	0x00004bf0
        /*0624*/ 	.word	0x000000ff
        /*0628*/ 	.word	0x00000000
        /*062c*/ 	.short	0x0101
        /*062e*/ 	.byte	0x0d
	.zero		1


	//   ....[83]....
        /*0630*/ 	.word	0x00004c20
        /*0634*/ 	.word	0x000000ff
        /*0638*/ 	.word	0x00000050
        /*063c*/ 	.short	0x010a
        /*063e*/ 	.byte	0x06
	.zero		1


	//   ....[84]....
        /*0640*/ 	.word	0x00004c60
        /*0644*/ 	.word	0x00000000
        /*0648*/ 	.word	0x00000058
        /*064c*/ 	.short	0x010a
        /*064e*/ 	.byte	0xff
	.zero		1


	//   ....[85]....
        /*0650*/ 	.word	0x00004f90
        /*0654*/ 	.word	0x00000000
        /*0658*/ 	.word	0x00000070
        /*065c*/ 	.short	0x010a
        /*065e*/ 	.byte	0xff
	.zero		1


	//   ....[86]....
        /*0660*/ 	.word	0x000050a0
        /*0664*/ 	.word	0x00000000
        /*0668*/ 	.word	0x00000000
        /*066c*/ 	.short	0x0101
        /*066e*/ 	.byte	0xff
	.zero		1


	//   ....[87]....
        /*0670*/ 	.word	0x00005b00
        /*0674*/ 	.word	0x00000003
        /*0678*/ 	.word	0x00000040
        /*067c*/ 	.short	0x010a
        /*067e*/ 	.byte	0xff
	.zero		1


	//   ....[88]....
        /*0680*/ 	.word	0x00005b40
        /*0684*/ 	.word	0x000000c3
        /*0688*/ 	.word	0x00000090
        /*068c*/ 	.short	0x010a
        /*068e*/ 	.byte	0xff
	.zero		1


	//   ....[89]....
        /*0690*/ 	.word	0x00005c70
        /*0694*/ 	.word	0x00000003
        /*0698*/ 	.word	0x00000040
        /*069c*/ 	.short	0x010a
        /*069e*/ 	.byte	0xff
	.zero		1


	//   ....[90]....
        /*06a0*/ 	.word	0x00005dd0
        /*06a4*/ 	.word	0x00000000
        /*06a8*/ 	.word	0x00000000
        /*06ac*/ 	.short	0x0101
        /*06ae*/ 	.byte	0xff
	.zero		1


	//   ....[91]....
        /*06b0*/ 	.word	0x00005e30
        /*06b4*/ 	.word	0x000000c3
        /*06b8*/ 	.word	0x00000090
        /*06bc*/ 	.short	0x010a
        /*06be*/ 	.byte	0xff
	.zero		1


	//   ....[92]....
        /*06c0*/ 	.word	0x000071e0
        /*06c4*/ 	.word	0x000000d8
        /*06c8*/ 	.word	0x00000040
        /*06cc*/ 	.short	0x010a
        /*06ce*/ 	.byte	0xff
	.zero		1


	//   ....[93]....
        /*06d0*/ 	.word	0x000072b0
        /*06d4*/ 	.word	0x000000d8
        /*06d8*/ 	.word	0x00000040
        /*06dc*/ 	.short	0x010a
        /*06de*/ 	.byte	0xff
	.zero		1


	//   ....[94]....
        /*06e0*/ 	.word	0x00007410
        /*06e4*/ 	.word	0x00000002
        /*06e8*/ 	.word	0x00000000
        /*06ec*/ 	.short	0x0101
        /*06ee*/ 	.byte	0xff
	.zero		1


	//   ....[95]....
        /*06f0*/ 	.word	0x00007820
        /*06f4*/ 	.word	0x000000c3
        /*06f8*/ 	.word	0x00000000
        /*06fc*/ 	.short	0x0101
        /*06fe*/ 	.byte	0xff
	.zero		1


	//   ....[96]....
        /*0700*/ 	.word	0x00008870
        /*0704*/ 	.word	0x00000003
        /*0708*/ 	.word	0x000000e0
        /*070c*/ 	.short	0x010a
        /*070e*/ 	.byte	0xff
	.zero		1


	//   ....[97]....
        /*0710*/ 	.word	0x000088d0
        /*0714*/ 	.word	0x00000002
        /*0718*/ 	.word	0x00000020
        /*071c*/ 	.short	0x010a
        /*071e*/ 	.byte	0xff
	.zero		1


	//   ....[98]....
        /*0720*/ 	.word	0x00008930
        /*0724*/ 	.word	0x00000002
        /*0728*/ 	.word	0x00000020
        /*072c*/ 	.short	0x010a
        /*072e*/ 	.byte	0xff
	.zero		1


	//   ....[99]....
        /*0730*/ 	.word	0x00008980
        /*0734*/ 	.word	0x00000002
        /*0738*/ 	.word	0x00000070
        /*073c*/ 	.short	0x010a
        /*073e*/ 	.byte	0xff
	.zero		1


	//   ....[100]....
        /*0740*/ 	.word	0x000089e0
        /*0744*/ 	.word	0x00000000
        /*0748*/ 	.word	0x00000000
        /*074c*/ 	.short	0x010a
        /*074e*/ 	.byte	0xff
	.zero		1


	//   ....[101]....
        /*0750*/ 	.word	0x00008a40
        /*0754*/ 	.word	0x00000000
        /*0758*/ 	.word	0x00000000
        /*075c*/ 	.short	0x010a
        /*075e*/ 	.byte	0xff
	.zero		1


	//   ....[102]....
        /*0760*/ 	.word	0x00008aa0
        /*0764*/ 	.word	0x00000000
        /*0768*/ 	.word	0x00000000
        /*076c*/ 	.short	0x010a
        /*076e*/ 	.byte	0xff
	.zero		1


	//   ....[103]....
        /*0770*/ 	.word	0x00008af0
        /*0774*/ 	.word	0x00000000
        /*0778*/ 	.word	0x000000d0
        /*077c*/ 	.short	0x010a
        /*077e*/ 	.byte	0xff
	.zero		1


	//   ....[104]....
        /*0780*/ 	.word	0x00008b50
        /*0784*/ 	.word	0x00000000
        /*0788*/ 	.word	0x00000080
        /*078c*/ 	.short	0x010a
        /*078e*/ 	.byte	0xff
	.zero		1


	//   ....[105]....
        /*0790*/ 	.word	0x00008ba0
        /*0794*/ 	.word	0x00000000
        /*0798*/ 	.word	0x00000070
        /*079c*/ 	.short	0x010a
        /*079e*/ 	.byte	0xff
	.zero		1


	//   ....[106]....
        /*07a0*/ 	.word	0x00008c00
        /*07a4*/ 	.word	0x00000000
        /*07a8*/ 	.word	0x00000080
        /*07ac*/ 	.short	0x010a
        /*07ae*/ 	.byte	0xff
	.zero		1


	//   ....[107]....
        /*07b0*/ 	.word	0x00008c60
        /*07b4*/ 	.word	0x00000004
        /*07b8*/ 	.word	0x00000008
        /*07bc*/ 	.short	0x010a
        /*07be*/ 	.byte	0xff
	.zero		1


	//   ....[108]....
        /*07c0*/ 	.word	0x00008d40
        /*07c4*/ 	.word	0x00000002
        /*07c8*/ 	.word	0x00000008
        /*07cc*/ 	.short	0x010a
        /*07ce*/ 	.byte	0xff
	.zero		1


	//   ....[109]....
        /*07d0*/ 	.word	0x00008d90
        /*07d4*/ 	.word	0x00000000
        /*07d8*/ 	.word	0x00000070
        /*07dc*/ 	.short	0x010a
        /*07de*/ 	.byte	0xff
	.zero		1


	//   ....[110]....
        /*07e0*/ 	.word	0x00008df0
        /*07e4*/ 	.word	0x00000000
        /*07e8*/ 	.word	0x000000b0
        /*07ec*/ 	.short	0x010a
        /*07ee*/ 	.byte	0xff
	.zero		1


	//   ....[111]....
        /*07f0*/ 	.word	0x00008e50
        /*07f4*/ 	.word	0x00000000
        /*07f8*/ 	.word	0x00000000
        /*07fc*/ 	.short	0x010a
        /*07fe*/ 	.byte	0xff
	.zero		1


	//   ....[112]....
        /*0800*/ 	.word	0x00008eb0
        /*0804*/ 	.word	0x00000000
        /*0808*/ 	.word	0x00000000
        /*080c*/ 	.short	0x010a
        /*080e*/ 	.byte	0xff
	.zero		1


	//   ....[113]....
        /*0810*/ 	.word	0x00008f10
        /*0814*/ 	.word	0x00000000
        /*0818*/ 	.word	0x00000000
        /*081c*/ 	.short	0x010a
        /*081e*/ 	.byte	0xff
	.zero		1


	//   ....[114]....
        /*0820*/ 	.word	0x00008f70
        /*0824*/ 	.word	0x00000000
        /*0828*/ 	.word	0x00000000
        /*082c*/ 	.short	0x010a
        /*082e*/ 	.byte	0xff
	.zero		1


	//   ....[115]....
        /*0830*/ 	.word	0x00008fd0
        /*0834*/ 	.word	0x00000000
        /*0838*/ 	.word	0x000000f0
        /*083c*/ 	.short	0x010a
        /*083e*/ 	.byte	0xff
	.zero		1


	//   ....[116]....
        /*0840*/ 	.word	0x00009020
        /*0844*/ 	.word	0x00000000
        /*0848*/ 	.word	0x00000070
        /*084c*/ 	.short	0x010a
        /*084e*/ 	.byte	0xff
	.zero		1


	//   ....[117]....
        /*0850*/ 	.word	0x00009080
        /*0854*/ 	.word	0x00000000
        /*0858*/ 	.word	0x00000068
        /*085c*/ 	.short	0x010a
        /*085e*/ 	.byte	0xff
	.zero		1


	//   ....[118]....
        /*0860*/ 	.word	0x000090e0
        /*0864*/ 	.word	0x00000003
        /*0868*/ 	.word	0x00000050
        /*086c*/ 	.short	0x010a
        /*086e*/ 	.byte	0xff
	.zero		1


	//   ....[119]....
        /*0870*/ 	.word	0x00009140
        /*0874*/ 	.word	0x00000003
        /*0878*/ 	.word	0x00000058
        /*087c*/ 	.short	0x010a
        /*087e*/ 	.byte	0xff
	.zero		1


	//   ....[120]....
        /*0880*/ 	.word	0x000091a0
        /*0884*/ 	.word	0x00000000
        /*0888*/ 	.word	0x00000050
        /*088c*/ 	.short	0x010a
        /*088e*/ 	.byte	0xff
	.zero		1


	//   ....[121]....
        /*0890*/ 	.word	0x000091f0
        /*0894*/ 	.word	0x00000000
        /*0898*/ 	.word	0x00000070
        /*089c*/ 	.short	0x010a
        /*089e*/ 	.byte	0xff
	.zero		1


	//   ....[122]....
        /*08a0*/ 	.word	0x00009240
        /*08a4*/ 	.word	0x00000003
        /*08a8*/ 	.word	0x00000040
        /*08ac*/ 	.short	0x010a
        /*08ae*/ 	.byte	0xff
	.zero		1


	//   ....[123]....
        /*08b0*/ 	.word	0x00009290
        /*08b4*/ 	.word	0x000000c3
        /*08b8*/ 	.word	0x00000090
        /*08bc*/ 	.short	0x010a
        /*08be*/ 	.byte	0xff
	.zero		1


	//   ....[124]....
        /*08c0*/ 	.word	0x000092e0
        /*08c4*/ 	.word	0x000000d8
        /*08c8*/ 	.word	0x00000040
        /*08cc*/ 	.short	0x010a
        /*08ce*/ 	.byte	0xff
	.zero		1


	//----- nvinfo : EIATTR_NUM_MBARRIERS
	.align		4
.L_47:
        /*08d0*/ 	.byte	0x03, 0x38
        /*08d2*/ 	.short	0x001f


	//----- nvinfo : EIATTR_EXIT_INSTR_OFFSETS
	.align		4
        /*08d4*/ 	.byte	0x04, 0x1c
        /*08d6*/ 	.short	(.L_49 - .L_48)


	//   ....[0]....
.L_48:
        /*08d8*/ 	.word	0x000027f0


	//   ....[1]....
        /*08dc*/ 	.word	0x00002cf0


	//   ....[2]....
        /*08e0*/ 	.word	0x00002d50


	//   ....[3]....
        /*08e4*/ 	.word	0x00003f80


	//   ....[4]....
        /*08e8*/ 	.word	0x00004c90


	//   ....[5]....
        /*08ec*/ 	.word	0x00004cd0


	//   ....[6]....
        /*08f0*/ 	.word	0x00008860


	//----- nvinfo : EIATTR_MAX_THREADS
	.align		4
.L_49:
        /*08f4*/ 	.byte	0x04, 0x05
        /*08f6*/ 	.short	(.L_51 - .L_50)
.L_50:
        /*08f8*/ 	.word	0x00000100
        /*08fc*/ 	.word	0x00000001
        /*0900*/ 	.word	0x00000001


	//----- nvinfo : EIATTR_CRS_STACK_SIZE
	.align		4
.L_51:
        /*0904*/ 	.byte	0x04, 0x1e
        /*0906*/ 	.short	(.L_53 - .L_52)
.L_52:
        /*0908*/ 	.word	0x00000000


	//----- nvinfo : EIATTR_CBANK_PARAM_SIZE
	.align		4
.L_53:
        /*090c*/ 	.byte	0x03, 0x19
        /*090e*/ 	.short	0x0800


	//----- nvinfo : EIATTR_PARAM_CBANK
	.align		4
        /*0910*/ 	.byte	0x04, 0x0a
        /*0912*/ 	.short	(.L_55 - .L_54)
	.align		4
.L_54:
        /*0914*/ 	.word	index@(.nv.constant0._ZN7cutlass13device_kernelINS_4gemm6kernel13GemmUniversalIN4cute5tupleIJiiiiEEENS1_10collective13CollectiveMmaINS1_35MainloopSm100TmaUmmaWarpSpecializedILi4ELi2ELi4ENS5_IJNS4_1CILi2EEENSA_ILi1EEESC_EEEEENS5_IJNSA_ILi256EEENSA_ILi128EEENSA_ILi32EEEEEENS_12float_e5m2_tENS5_IJlSC_lEEESJ_SK_NS4_8TiledMMAINS4_8MMA_AtomIJNS4_10MMA_TraitsINS4_25SM100_MMA_F8F6F4_2x1SM_SSEJSJ_SJ_fSF_SG_NS4_17integral_constantINS4_4UMMA5MajorELSR_0EEESS_NSP_INSQ_7ScaleInELST_0EEESU_EEEEEENS4_6LayoutINS5_IJSC_SC_SC_EEENS5_IJNSA_ILi0EEESZ_SZ_EEEEENS5_IJNS4_10UnderscoreES12_S12_EEEEENS4_18SM100_TMA_2SM_LOADENS4_14ComposedLayoutINS4_7SwizzleILi1ELi4ELi3EEENS4_18smem_ptr_flag_bitsILi8EEENSX_INS5_IJNSA_ILi8EEESH_EEENS5_IJSH_SC_EEEEEEEvNS4_8identityES15_S1F_vS1G_EENS_8epilogue10collective18CollectiveEpilogueINS1I_23Sm100TmaWarpSpecializedILi2ELi2ELi64ELb0ELb0EEEJNS5_IJSG_SG_SH_EEENS5_IJNSX_ISG_SC_EENSX_INSA_ILi64EEESC_EEEEESJ_SK_SJ_SK_NS1I_6fusion15FusionCallbacksIS1M_NS1S_17LinearCombinationISJ_fSJ_fLNS_15FloatRoundStyleE2EEES1N_S1R_JEEENS4_5SM1004TMEM4LOAD26SM100_TMEM_LOAD_32dp32b64xENS4_13SM90_TMA_LOADENS16_INS17_ILi2ELi4ELi3EEES1A_NSX_INS5_IJS1B_S1P_EEENS5_IJS1P_SC_EEEEEEENS4_39AutoVectorizingCopyWithAssumedAlignmentILi128EEENS4_14SM90_TMA_STOREES27_S29_S29_EEEvvEEEEvNT_6ParamsE)
        /*0918*/ 	.short	0x0380
        /*091a*/ 	.short	0x0800


	//----- nvinfo : EIATTR_SW_WAR
	.align		4
.L_55:
        /*091c*/ 	.byte	0x04, 0x36
        /*091e*/ 	.short	(.L_57 - .L_56)
.L_56:
        /*0920*/ 	.word	0x00000008
.L_57:


//--------------------- .nv.callgraph             --------------------------
	.section	.nv.callgraph,"",@"SHT_CUDA_CALLGRAPH"
	.align	4
	.sectionentsize	8
	.align		4
        /*0000*/ 	.word	0x00000000
	.align		4
        /*0004*/ 	.word	0xffffffff
	.align		4
        /*0008*/ 	.word	index@(_ZN7cutlass13device_kernelINS_4gemm6kernel13GemmUniversalIN4cute5tupleIJiiiiEEENS1_10collective13CollectiveMmaINS1_35MainloopSm100TmaUmmaWarpSpecializedILi4ELi2ELi4ENS5_IJNS4_1CILi2EEENSA_ILi1EEESC_EEEEENS5_IJNSA_ILi256EEENSA_ILi128EEENSA_ILi32EEEEEENS_12float_e5m2_tENS5_IJlSC_lEEESJ_SK_NS4_8TiledMMAINS4_8MMA_AtomIJNS4_10MMA_TraitsINS4_25SM100_MMA_F8F6F4_2x1SM_SSEJSJ_SJ_fSF_SG_NS4_17integral_constantINS4_4UMMA5MajorELSR_0EEESS_NSP_INSQ_7ScaleInELST_0EEESU_EEEEEENS4_6LayoutINS5_IJSC_SC_SC_EEENS5_IJNSA_ILi0EEESZ_SZ_EEEEENS5_IJNS4_10UnderscoreES12_S12_EEEEENS4_18SM100_TMA_2SM_LOADENS4_14ComposedLayoutINS4_7SwizzleILi1ELi4ELi3EEENS4_18smem_ptr_flag_bitsILi8EEENSX_INS5_IJNSA_ILi8EEESH_EEENS5_IJSH_SC_EEEEEEEvNS4_8identityES15_S1F_vS1G_EENS_8epilogue10collective18CollectiveEpilogueINS1I_23Sm100TmaWarpSpecializedILi2ELi2ELi64ELb0ELb0EEEJNS5_IJSG_SG_SH_EEENS5_IJNSX_ISG_SC_EENSX_INSA_ILi64EEESC_EEEEESJ_SK_SJ_SK_NS1I_6fusion15FusionCallbacksIS1M_NS1S_17LinearCombinationISJ_fSJ_fLNS_15FloatRoundStyleE2EEES1N_S1R_JEEENS4_5SM1004TMEM4LOAD26SM100_TMEM_LOAD_32dp32b64xENS4_13SM90_TMA_LOADENS16_INS17_ILi2ELi4ELi3EEES1A_NSX_INS5_IJS1B_S1P_EEENS5_IJS1P_SC_EEEEEEENS4_39AutoVectorizingCopyWithAssumedAlignmentILi128EEENS4_14SM90_TMA_STOREES27_S29_S29_EEEvvEEEEvNT_6ParamsE)
	.align		4
        /*000c*/ 	.word	index@(__assertfail)
	.align		4
        /*0010*/ 	.word	0x00000000
	.align		4
        /*0014*/ 	.word	0xfffffffe
	.align		4
        /*0018*/ 	.word	0x00000000
	.align		4
        /*001c*/ 	.word	0xfffffffd
	.align		4
        /*0020*/ 	.word	0x00000000
	.align		4
        /*0024*/ 	.word	0xfffffffc


//--------------------- .nv.constant4             --------------------------
	.section	.nv.constant4,"a",@progbits
	.align	8
	.align		8
.nv.constant4:
        /*0000*/ 	.dword	__assertfail
	.align		8
        /*0008*/ 	.dword	__unnamed_1
	.align		8
        /*0010*/ 	.dword	__unnamed_2
	.align		8
        /*0018*/ 	.dword	_ZN39_INTERNAL_8f39ed10_4_k_cu_6fe03ea6_97384cuda3std3__45__cpo5beginE
	.align		8
        /*0020*/ 	.dword	_ZN39_INTERNAL_8f39ed10_4_k_cu_6fe03ea6_97384cuda3std3__45__cpo3endE
	.align		8
        /*0028*/ 	.dword	_ZN39_INTERNAL_8f39ed10_4_k_cu_6fe03ea6_97384cuda3std3__45__cpo6cbeginE
	.align		8
        /*0030*/ 	.dword	_ZN39_INTERNAL_8f39ed10_4_k_cu_6fe03ea6_97384cuda3std3__45__cpo4cendE
	.align		8
        /*0038*/ 	.dword	_ZN39_INTERNAL_8f39ed10_4_k_cu_6fe03ea6_97384cuda3std3__441_GLOBAL__N__8f39ed10_4_k_cu_6fe03ea6_97386ignoreE
	.align		8
        /*0040*/ 	.dword	_ZN39_INTERNAL_8f39ed10_4_k_cu_6fe03ea6_97384cuda3std3__419piecewise_constructE
	.align		8
        /*0048*/ 	.dword	_ZN39_INTERNAL_8f39ed10_4_k_cu_6fe03ea6_97384cuda3std3__48in_placeE
	.align		8
        /*0050*/ 	.dword	_ZN39_INTERNAL_8f39ed10_4_k_cu_6fe03ea6_97384cuda3std6ranges3__45__cpo4swapE
	.align		8
        /*0058*/ 	.dword	_ZN39_INTERNAL_8f39ed10_4_k_cu_6fe03ea6_97384cuda3std6ranges3__45__cpo9iter_moveE
	.align		8
        /*0060*/ 	.dword	_ZN39_INTERNAL_8f39ed10_4_k_cu_6fe03ea6_97384cute7productE
	.align		8
        /*0068*/ 	.dword	_ZN39_INTERNAL_8f39ed10_4_k_cu_6fe03ea6_97384cute1_E
	.align		8
        /*0070*/ 	.dword	$str$25
	.align		8
        /*0078*/ 	.dword	$str$26
	.align		8
        /*0080*/ 	.dword	$str$27
	.align		8
        /*0088*/ 	.dword	$str$28


//--------------------- .text._ZN7cutlass13device_kernelINS_4gemm6kernel13GemmUniversalIN4cute5tupleIJiiiiEEENS1_10collective13CollectiveMmaINS1_35MainloopSm100TmaUmmaWarpSpecializedILi4ELi2ELi4ENS5_IJNS4_1CILi2EEENSA_ILi1EEESC_EEEEENS5_IJNSA_ILi256EEENSA_ILi128EEENSA_ILi32EEEEEENS_12float_e5m2_tENS5_IJlSC_lEEESJ_SK_NS4_8TiledMMAINS4_8MMA_AtomIJNS4_10MMA_TraitsINS4_25SM100_MMA_F8F6F4_2x1SM_SSEJSJ_SJ_fSF_SG_NS4_17integral_constantINS4_4UMMA5MajorELSR_0EEESS_NSP_INSQ_7ScaleInELST_0EEESU_EEEEEENS4_6LayoutINS5_IJSC_SC_SC_EEENS5_IJNSA_ILi0EEESZ_SZ_EEEEENS5_IJNS4_10UnderscoreES12_S12_EEEEENS4_18SM100_TMA_2SM_LOADENS4_14ComposedLayoutINS4_7SwizzleILi1ELi4ELi3EEENS4_18smem_ptr_flag_bitsILi8EEENSX_INS5_IJNSA_ILi8EEESH_EEENS5_IJSH_SC_EEEEEEEvNS4_8identityES15_S1F_vS1G_EENS_8epilogue10collective18CollectiveEpilogueINS1I_23Sm100TmaWarpSpecializedILi2ELi2ELi64ELb0ELb0EEEJNS5_IJSG_SG_SH_EEENS5_IJNSX_ISG_SC_EENSX_INSA_ILi64EEESC_EEEEESJ_SK_SJ_SK_NS1I_6fusion15FusionCallbacksIS1M_NS1S_17LinearCombinationISJ_fSJ_fLNS_15FloatRoundStyleE2EEES1N_S1R_JEEENS4_5SM1004TMEM4LOAD26SM100_TMEM_LOAD_32dp32b64xENS4_13SM90_TMA_LOADENS16_INS17_ILi2ELi4ELi3EEES1A_NSX_INS5_IJS1B_S1P_EEENS5_IJS1P_SC_EEEEEEENS4_39AutoVectorizingCopyWithAssumedAlignmentILi128EEENS4_14SM90_TMA_STOREES27_S29_S29_EEEvvEEEEvNT_6ParamsE --------------------------
	.section	.text._ZN7cutlass13device_kernelINS_4gemm6kernel13GemmUniversalIN4cute5tupleIJiiiiEEENS1_10collective13CollectiveMmaINS1_35MainloopSm100TmaUmmaWarpSpecializedILi4ELi2ELi4ENS5_IJNS4_1CILi2EEENSA_ILi1EEESC_EEEEENS5_IJNSA_ILi256EEENSA_ILi128EEENSA_ILi32EEEEEENS_12float_e5m2_tENS5_IJlSC_lEEESJ_SK_NS4_8TiledMMAINS4_8MMA_AtomIJNS4_10MMA_TraitsINS4_25SM100_MMA_F8F6F4_2x1SM_SSEJSJ_SJ_fSF_SG_NS4_17integral_constantINS4_4UMMA5MajorELSR_0EEESS_NSP_INSQ_7ScaleInELST_0EEESU_EEEEEENS4_6LayoutINS5_IJSC_SC_SC_EEENS5_IJNSA_ILi0EEESZ_SZ_EEEEENS5_IJNS4_10UnderscoreES12_S12_EEEEENS4_18SM100_TMA_2SM_LOADENS4_14ComposedLayoutINS4_7SwizzleILi1ELi4ELi3EEENS4_18smem_ptr_flag_bitsILi8EEENSX_INS5_IJNSA_ILi8EEESH_EEENS5_IJSH_SC_EEEEEEEvNS4_8identityES15_S1F_vS1G_EENS_8epilogue10collective18CollectiveEpilogueINS1I_23Sm100TmaWarpSpecializedILi2ELi2ELi64ELb0ELb0EEEJNS5_IJSG_SG_SH_EEENS5_IJNSX_ISG_SC_EENSX_INSA_ILi64EEESC_EEEEESJ_SK_SJ_SK_NS1I_6fusion15FusionCallbacksIS1M_NS1S_17LinearCombinationISJ_fSJ_fLNS_15FloatRoundStyleE2EEES1N_S1R_JEEENS4_5SM1004TMEM4LOAD26SM100_TMEM_LOAD_32dp32b64xENS4_13SM90_TMA_LOADENS16_INS17_ILi2ELi4ELi3EEES1A_NSX_INS5_IJS1B_S1P_EEENS5_IJS1P_SC_EEEEEEENS4_39AutoVectorizingCopyWithAssumedAlignmentILi128EEENS4_14SM90_TMA_STOREES27_S29_S29_EEEvvEEEEvNT_6ParamsE,"ax",@progbits
	.align	128
.text._ZN7cutlass13device_kernelINS_4gemm6kernel13GemmUniversalIN4cute5tupleIJiiiiEEENS1_10collective13CollectiveMmaINS1_35MainloopSm100TmaUmmaWarpSpecializedILi4ELi2ELi4ENS5_IJNS4_1CILi2EEENSA_ILi1EEESC_EEEEENS5_IJNSA_ILi256EEENSA_ILi128EEENSA_ILi32EEEEEENS_12float_e5m2_tENS5_IJlSC_lEEESJ_SK_NS4_8TiledMMAINS4_8MMA_AtomIJNS4_10MMA_TraitsINS4_25SM100_MMA_F8F6F4_2x1SM_SSEJSJ_SJ_fSF_SG_NS4_17integral_constantINS4_4UMMA5MajorELSR_0EEESS_NSP_INSQ_7ScaleInELST_0EEESU_EEEEEENS4_6LayoutINS5_IJSC_SC_SC_EEENS5_IJNSA_ILi0EEESZ_SZ_EEEEENS5_IJNS4_10UnderscoreES12_S12_EEEEENS4_18SM100_TMA_2SM_LOADENS4_14ComposedLayoutINS4_7SwizzleILi1ELi4ELi3EEENS4_18smem_ptr_flag_bitsILi8EEENSX_INS5_IJNSA_ILi8EEESH_EEENS5_IJSH_SC_EEEEEEEvNS4_8identityES15_S1F_vS1G_EENS_8epilogue10collective18CollectiveEpilogueINS1I_23Sm100TmaWarpSpecializedILi2ELi2ELi64ELb0ELb0EEEJNS5_IJSG_SG_SH_EEENS5_IJNSX_ISG_SC_EENSX_INSA_ILi64EEESC_EEEEESJ_SK_SJ_SK_NS1I_6fusion15FusionCallbacksIS1M_NS1S_17LinearCombinationISJ_fSJ_fLNS_15FloatRoundStyleE2EEES1N_S1R_JEEENS4_5SM1004TMEM4LOAD26SM100_TMEM_LOAD_32dp32b64xENS4_13SM90_TMA_LOADENS16_INS17_ILi2ELi4ELi3EEES1A_NSX_INS5_IJS1B_S1P_EEENS5_IJS1P_SC_EEEEEEENS4_39AutoVectorizingCopyWithAssumedAlignmentILi128EEENS4_14SM90_TMA_STOREES27_S29_S29_EEEvvEEEEvNT_6ParamsE:
        .type           _ZN7cutlass13device_kernelINS_4gemm6kernel13GemmUniversalIN4cute5tupleIJiiiiEEENS1_10collective13CollectiveMmaINS1_35MainloopSm100TmaUmmaWarpSpecializedILi4ELi2ELi4ENS5_IJNS4_1CILi2EEENSA_ILi1EEESC_EEEEENS5_IJNSA_ILi256EEENSA_ILi128EEENSA_ILi32EEEEEENS_12float_e5m2_tENS5_IJlSC_lEEESJ_SK_NS4_8TiledMMAINS4_8MMA_AtomIJNS4_10MMA_TraitsINS4_25SM100_MMA_F8F6F4_2x1SM_SSEJSJ_SJ_fSF_SG_NS4_17integral_constantINS4_4UMMA5MajorELSR_0EEESS_NSP_INSQ_7ScaleInELST_0EEESU_EEEEEENS4_6LayoutINS5_IJSC_SC_SC_EEENS5_IJNSA_ILi0EEESZ_SZ_EEEEENS5_IJNS4_10UnderscoreES12_S12_EEEEENS4_18SM100_TMA_2SM_LOADENS4_14ComposedLayoutINS4_7SwizzleILi1ELi4ELi3EEENS4_18smem_ptr_flag_bitsILi8EEENSX_INS5_IJNSA_ILi8EEESH_EEENS5_IJSH_SC_EEEEEEEvNS4_8identityES15_S1F_vS1G_EENS_8epilogue10collective18CollectiveEpilogueINS1I_23Sm100TmaWarpSpecializedILi2ELi2ELi64ELb0ELb0EEEJNS5_IJSG_SG_SH_EEENS5_IJNSX_ISG_SC_EENSX_INSA_ILi64EEESC_EEEEESJ_SK_SJ_SK_NS1I_6fusion15FusionCallbacksIS1M_NS1S_17LinearCombinationISJ_fSJ_fLNS_15FloatRoundStyleE2EEES1N_S1R_JEEENS4_5SM1004TMEM4LOAD26SM100_TMEM_LOAD_32dp32b64xENS4_13SM90_TMA_LOADENS16_INS17_ILi2ELi4ELi3EEES1A_NSX_INS5_IJS1B_S1P_EEENS5_IJS1P_SC_EEEEEEENS4_39AutoVectorizingCopyWithAssumedAlignmentILi128EEENS4_14SM90_TMA_STOREES27_S29_S29_EEEvvEEEEvNT_6ParamsE,@function
        .size           _ZN7cutlass13device_kernelINS_4gemm6kernel13GemmUniversalIN4cute5tupleIJiiiiEEENS1_10collective13CollectiveMmaINS1_35MainloopSm100TmaUmmaWarpSpecializedILi4ELi2ELi4ENS5_IJNS4_1CILi2EEENSA_ILi1EEESC_EEEEENS5_IJNSA_ILi256EEENSA_ILi128EEENSA_ILi32EEEEEENS_12float_e5m2_tENS5_IJlSC_lEEESJ_SK_NS4_8TiledMMAINS4_8MMA_AtomIJNS4_10MMA_TraitsINS4_25SM100_MMA_F8F6F4_2x1SM_SSEJSJ_SJ_fSF_SG_NS4_17integral_constantINS4_4UMMA5MajorELSR_0EEESS_NSP_INSQ_7ScaleInELST_0EEESU_EEEEEENS4_6LayoutINS5_IJSC_SC_SC_EEENS5_IJNSA_ILi0EEESZ_SZ_EEEEENS5_IJNS4_10UnderscoreES12_S12_EEEEENS4_18SM100_TMA_2SM_LOADENS4_14ComposedLayoutINS4_7SwizzleILi1ELi4ELi3EEENS4_18smem_ptr_flag_bitsILi8EEENSX_INS5_IJNSA_ILi8EEESH_EEENS5_IJSH_SC_EEEEEEEvNS4_8identityES15_S1F_vS1G_EENS_8epilogue10collective18CollectiveEpilogueINS1I_23Sm100TmaWarpSpecializedILi2ELi2ELi64ELb0ELb0EEEJNS5_IJSG_SG_SH_EEENS5_IJNSX_ISG_SC_EENSX_INSA_ILi64EEESC_EEEEESJ_SK_SJ_SK_NS1I_6fusion15FusionCallbacksIS1M_NS1S_17LinearCombinationISJ_fSJ_fLNS_15FloatRoundStyleE2EEES1N_S1R_JEEENS4_5SM1004TMEM4LOAD26SM100_TMEM_LOAD_32dp32b64xENS4_13SM90_TMA_LOADENS16_INS17_ILi2ELi4ELi3EEES1A_NSX_INS5_IJS1B_S1P_EEENS5_IJS1P_SC_EEEEEEENS4_39AutoVectorizingCopyWithAssumedAlignmentILi128EEENS4_14SM90_TMA_STOREES27_S29_S29_EEEvvEEEEvNT_6ParamsE,(.L_x_164 - _ZN7cutlass13device_kernelINS_4gemm6kernel13GemmUniversalIN4cute5tupleIJiiiiEEENS1_10collective13CollectiveMmaINS1_35MainloopSm100TmaUmmaWarpSpecializedILi4ELi2ELi4ENS5_IJNS4_1CILi2EEENSA_ILi1EEESC_EEEEENS5_IJNSA_ILi256EEENSA_ILi128EEENSA_ILi32EEEEEENS_12float_e5m2_tENS5_IJlSC_lEEESJ_SK_NS4_8TiledMMAINS4_8MMA_AtomIJNS4_10MMA_TraitsINS4_25SM100_MMA_F8F6F4_2x1SM_SSEJSJ_SJ_fSF_SG_NS4_17integral_constantINS4_4UMMA5MajorELSR_0EEESS_NSP_INSQ_7ScaleInELST_0EEESU_EEEEEENS4_6LayoutINS5_IJSC_SC_SC_EEENS5_IJNSA_ILi0EEESZ_SZ_EEEEENS5_IJNS4_10UnderscoreES12_S12_EEEEENS4_18SM100_TMA_2SM_LOADENS4_14ComposedLayoutINS4_7SwizzleILi1ELi4ELi3EEENS4_18smem_ptr_flag_bitsILi8EEENSX_INS5_IJNSA_ILi8EEESH_EEENS5_IJSH_SC_EEEEEEEvNS4_8identityES15_S1F_vS1G_EENS_8epilogue10collective18CollectiveEpilogueINS1I_23Sm100TmaWarpSpecializedILi2ELi2ELi64ELb0ELb0EEEJNS5_IJSG_SG_SH_EEENS5_IJNSX_ISG_SC_EENSX_INSA_ILi64EEESC_EEEEESJ_SK_SJ_SK_NS1I_6fusion15FusionCallbacksIS1M_NS1S_17LinearCombinationISJ_fSJ_fLNS_15FloatRoundStyleE2EEES1N_S1R_JEEENS4_5SM1004TMEM4LOAD26SM100_TMEM_LOAD_32dp32b64xENS4_13SM90_TMA_LOADENS16_INS17_ILi2ELi4ELi3EEES1A_NSX_INS5_IJS1B_S1P_EEENS5_IJS1P_SC_EEEEEEENS4_39AutoVectorizingCopyWithAssumedAlignmentILi128EEENS4_14SM90_TMA_STOREES27_S29_S29_EEEvvEEEEvNT_6ParamsE)
        .other          _ZN7cutlass13device_kernelINS_4gemm6kernel13GemmUniversalIN4cute5tupleIJiiiiEEENS1_10collective13CollectiveMmaINS1_35MainloopSm100TmaUmmaWarpSpecializedILi4ELi2ELi4ENS5_IJNS4_1CILi2EEENSA_ILi1EEESC_EEEEENS5_IJNSA_ILi256EEENSA_ILi128EEENSA_ILi32EEEEEENS_12float_e5m2_tENS5_IJlSC_lEEESJ_SK_NS4_8TiledMMAINS4_8MMA_AtomIJNS4_10MMA_TraitsINS4_25SM100_MMA_F8F6F4_2x1SM_SSEJSJ_SJ_fSF_SG_NS4_17integral_constantINS4_4UMMA5MajorELSR_0EEESS_NSP_INSQ_7ScaleInELST_0EEESU_EEEEEENS4_6LayoutINS5_IJSC_SC_SC_EEENS5_IJNSA_ILi0EEESZ_SZ_EEEEENS5_IJNS4_10UnderscoreES12_S12_EEEEENS4_18SM100_TMA_2SM_LOADENS4_14ComposedLayoutINS4_7SwizzleILi1ELi4ELi3EEENS4_18smem_ptr_flag_bitsILi8EEENSX_INS5_IJNSA_ILi8EEESH_EEENS5_IJSH_SC_EEEEEEEvNS4_8identityES15_S1F_vS1G_EENS_8epilogue10collective18CollectiveEpilogueINS1I_23Sm100TmaWarpSpecializedILi2ELi2ELi64ELb0ELb0EEEJNS5_IJSG_SG_SH_EEENS5_IJNSX_ISG_SC_EENSX_INSA_ILi64EEESC_EEEEESJ_SK_SJ_SK_NS1I_6fusion15FusionCallbacksIS1M_NS1S_17LinearCombinationISJ_fSJ_fLNS_15FloatRoundStyleE2EEES1N_S1R_JEEENS4_5SM1004TMEM4LOAD26SM100_TMEM_LOAD_32dp32b64xENS4_13SM90_TMA_LOADENS16_INS17_ILi2ELi4ELi3EEES1A_NSX_INS5_IJS1B_S1P_EEENS5_IJS1P_SC_EEEEEEENS4_39AutoVectorizingCopyWithAssumedAlignmentILi128EEENS4_14SM90_TMA_STOREES27_S29_S29_EEEvvEEEEvNT_6ParamsE,@"STO_CUDA_ENTRY STV_DEFAULT"
_ZN7cutlass13device_kernelINS_4gemm6kernel13GemmUniversalIN4cute5tupleIJiiiiEEENS1_10collective13CollectiveMmaINS1_35MainloopSm100TmaUmmaWarpSpecializedILi4ELi2ELi4ENS5_IJNS4_1CILi2EEENSA_ILi1EEESC_EEEEENS5_IJNSA_ILi256EEENSA_ILi128EEENSA_ILi32EEEEEENS_12float_e5m2_tENS5_IJlSC_lEEESJ_SK_NS4_8TiledMMAINS4_8MMA_AtomIJNS4_10MMA_TraitsINS4_25SM100_MMA_F8F6F4_2x1SM_SSEJSJ_SJ_fSF_SG_NS4_17integral_constantINS4_4UMMA5MajorELSR_0EEESS_NSP_INSQ_7ScaleInELST_0EEESU_EEEEEENS4_6LayoutINS5_IJSC_SC_SC_EEENS5_IJNSA_ILi0EEESZ_SZ_EEEEENS5_IJNS4_10UnderscoreES12_S12_EEEEENS4_18SM100_TMA_2SM_LOADENS4_14ComposedLayoutINS4_7SwizzleILi1ELi4ELi3EEENS4_18smem_ptr_flag_bitsILi8EEENSX_INS5_IJNSA_ILi8EEESH_EEENS5_IJSH_SC_EEEEEEEvNS4_8identityES15_S1F_vS1G_EENS_8epilogue10collective18CollectiveEpilogueINS1I_23Sm100TmaWarpSpecializedILi2ELi2ELi64ELb0ELb0EEEJNS5_IJSG_SG_SH_EEENS5_IJNSX_ISG_SC_EENSX_INSA_ILi64EEESC_EEEEESJ_SK_SJ_SK_NS1I_6fusion15FusionCallbacksIS1M_NS1S_17LinearCombinationISJ_fSJ_fLNS_15FloatRoundStyleE2EEES1N_S1R_JEEENS4_5SM1004TMEM4LOAD26SM100_TMEM_LOAD_32dp32b64xENS4_13SM90_TMA_LOADENS16_INS17_ILi2ELi4ELi3EEES1A_NSX_INS5_IJS1B_S1P_EEENS5_IJS1P_SC_EEEEEEENS4_39AutoVectorizingCopyWithAssumedAlignmentILi128EEENS4_14SM90_TMA_STOREES27_S29_S29_EEEvvEEEEvNT_6ParamsE:
[----:B------:R-:W1:Y:S01]  /*0000*/  LDC R1, c[0x0][0x37c] ;  /* 0x0000df00ff017b82 */ /* 0x000e620000000800 */
[----:B------:R-:W2:Y:S01]  /*0010*/  S2R R189, SR_TID.X ;  /* 0x0000000000bd7919 */ /* 0x000ea20000002100 */
[----:B------:R-:W3:Y:S06]  /*0020*/  LDCU.64 UR6, c[0x0][0x890] ;  /* 0x00011200ff0677ac */ /* 0x000eec0008000a00 */
[----:B------:R-:W4:Y:S01]  /*0030*/  S2UR UR37, SR_CgaCtaId ;  /* 0x00000000002579c3 */ /* 0x000f220000008800 */
[----:B------:R-:W-:Y:S02]  /*0040*/  PRMT R171, RZ, 0x7610, R171 ;  /* 0x00007610ffab7816 */ /* 0x000fe400000000ab */
[----:B------:R-:W-:Y:S01]  /*0050*/  ELECT P1, URZ, PT ;  /* 0x0000000000ff782f */ /* 0x000fe20003820000 */
[----:B------:R-:W1:Y:S01]  /*0060*/  LDCU.64 UR46, c[0x0][0x358] ;  /* 0x00006b00ff2e77ac */ /* 0x000e620008000a00 */
[----:B---3--:R-:W-:-:S04]  /*0070*/  UISETP.NE.U32.AND UP0, UPT, UR6, URZ, UPT ;  /* 0x000000ff0600728c */ /* 0x008fc8000bf05070 */
[----:B------:R-:W-:Y:S02]  /*0080*/  UISETP.NE.AND.EX UP0, UPT, UR7, URZ, UPT, UP0 ;  /* 0x000000ff0700728c */ /* 0x000fe4000bf05300 */
[----:B----4-:R-:W-:Y:S02]  /*0090*/  ULOP3.LUT UR5, UR37, 0x1, URZ, 0xc0, !UPT ;  /* 0x0000000125057892 */ /* 0x010fe4000f8ec0ff */
[----:B------:R-:W-:Y:S01]  /*00a0*/  ULOP3.LUT UR4, UR37, 0x1, URZ, 0x3c, !UPT ;  /* 0x0000000125047892 */ /* 0x000fe2000f8e3cff */
[----:B--2---:R-:W-:-:S05]  /*00b0*/  SHF.R.U32.HI R173, RZ, 0x5, R189 ;  /* 0x00000005ffad7819 */ /* 0x004fca00000116bd */
[----:B------:R-:W2:Y:S02]  /*00c0*/  SHFL.IDX PT, R0, R173, RZ, 0x1f ;  /* 0x00001fffad007589 */ /* 0x000ea400000e0000 */
[----:B--2---:R-:W-:Y:S01]  /*00d0*/  R2UR UR10, R0 ;  /* 0x00000000000a72ca */ /* 0x004fe200000e0000 */
[----:B-1----:R-:W-:-:S14]  /*00e0*/  BRA.U UP0, `(.L_x_0) ;  /* 0x00000001002c7547 */ /* 0x002fdc000b800000 */
[----:B------:R-:W1:Y:S02]  /*00f0*/  LDCU.64 UR8, c[0x0][0x888] ;  /* 0x00011100ff0877ac */ /* 0x000e640008000a00 */
[----:B-1----:R-:W-:-:S04]  /*0100*/  UISETP.NE.U32.AND UP0, UPT, UR8, URZ, UPT ;  /* 0x000000ff0800728c */ /* 0x002fc8000bf05070 */
[----:B------:R-:W-:-:S09]  /*0110*/  UISETP.NE.AND.EX UP0, UPT, UR9, URZ, UPT, UP0 ;  /* 0x000000ff0900728c */ /* 0x000fd2000bf05300 */
[----:B------:R-:W-:Y:S05]  /*0120*/  BRA.U !UP0, `(.L_x_1) ;  /* 0x0000000108107547 */ /* 0x000fea000b800000 */
[----:B------:R-:W1:Y:S02]  /*0130*/  LDC.64 R2, c[0x0][0x888] ;  /* 0x00022200ff027b82 */ /* 0x000e640000000a00 */
[----:B-1----:R1:W5:Y:S01]  /*0140*/  LDG.E R81, desc[UR46][R2.64] ;  /* 0x0000002e02517981 */ /* 0x002362000c1e1900 */
[----:B------:R-:W-:Y:S01]  /*0150*/  HFMA2 R171, -RZ, RZ, 0, 5.9604644775390625e-08 ;  /* 0x00000001ffab7431 */ /* 0x000fe200000001ff */
[----:B------:R-:W-:Y:S05]  /*0160*/  BRA `(.L_x_0) ;  /* 0x00000000000c7947 */ /* 0x000fea0003800000 */
.L_x_1:
[----:B------:R-:W1:Y:S01]  /*0170*/  LDCU UR8, c[0x0][0x880] ;  /* 0x00011000ff0877ac */ /* 0x000e620008000800 */
[----:B------:R-:W-:Y:S01]  /*0180*/  HFMA2 R171, -RZ, RZ, 0, 5.9604644775390625e-08 ;  /* 0x00000001ffab7431 */ /* 0x000fe200000001ff */
[----:B-1----:R-:W-:-:S07]  /*0190*/  MOV R81, UR8 ;  /* 0x0000000800517c02 */ /* 0x002fce0008000f00 */
.L_x_0:
[----:B------:R-:W2:Y:S02]  /*01a0*/  LDCU.64 UR8, c[0x0][0x8b0] ;  /* 0x00011600ff0877ac */ /* 0x000ea40008000a00 */
[----:B--2---:R-:W-:-:S04]  /*01b0*/  UISETP.NE.U32.AND UP0, UPT, UR8, URZ, UPT ;  /* 0x000000ff0800728c */ /* 0x004fc8000bf05070 */
[----:B------:R-:W-:-:S09]  /*01c0*/  UISETP.NE.AND.EX UP0, UPT, UR9, URZ, UPT, UP0 ;  /* 0x000000ff0900728c */ /* 0x000fd2000bf05300 */
[----:B------:R-:W-:Y:S05]  /*01d0*/  BRA.U UP0, `(.L_x_2) ;  /* 0x0000000100247547 */ /* 0x000fea000b800000 */
[----:B------:R-:W2:Y:S02]  /*01e0*/  LDCU.64 UR8, c[0x0][0x8a8] ;  /* 0x00011500ff0877ac */ /* 0x000ea40008000a00 */
[----:B--2---:R-:W-:-:S04]  /*01f0*/  UISETP.NE.U32.AND UP0, UPT, UR8, URZ, UPT ;  /* 0x000000ff0800728c */ /* 0x004fc8000bf05070 */
[----:B------:R-:W-:-:S09]  /*0200*/  UISETP.NE.AND.EX UP0, UPT, UR9, URZ, UPT, UP0 ;  /* 0x000000ff0900728c */ /* 0x000fd2000bf05300 */
[----:B------:R-:W-:Y:S05]  /*0210*/  BRA.U !UP0, `(.L_x_3) ;  /* 0x00000001080c7547 */ /* 0x000fea000b800000 */
[----:B------:R-:W2:Y:S02]  /*0220*/  LDC.64 R78, c[0x0][0x8a8] ;  /* 0x00022a00ff4e7b82 */ /* 0x000ea40000000a00 */
[----:B--2---:R2:W5:Y:S01]  /*0230*/  LDG.E R78, desc[UR46][R78.64] ;  /* 0x0000002e4e4e7981 */ /* 0x004562000c1e1900 */
[----:B------:R-:W-:Y:S05]  /*0240*/  BRA `(.L_x_2) ;  /* 0x0000000000087947 */ /* 0x000fea0003800000 */
.L_x_3:
[----:B------:R-:W2:Y:S02]  /*0250*/  LDCU UR8, c[0x0][0x8a0] ;  /* 0x00011400ff0877ac */ /* 0x000ea40008000800 */
[----:B--2---:R-:W-:Y:S02]  /*0260*/  MOV R78, UR8 ;  /* 0x00000008004e7c02 */ /* 0x004fe40008000f00 */
.L_x_2:
[----:B------:R-:W-:Y:S01]  /*0270*/  IMAD.U32 R0, RZ, RZ, UR10 ;  /* 0x0000000aff007e24 */ /* 0x000fe2000f8e00ff */
[----:B------:R-:W-:Y:S04]  /*0280*/  BSSY.RECONVERGENT B0, `(.L_x_4) ;  /* 0x000000c000007945 */ /* 0x000fe80003800200 */
[C---:B------:R-:W-:Y:S02]  /*0290*/  ISETP.NE.OR P2, PT, R0.reuse, 0x1, !P1 ;  /* 0x000000010000780c */ /* 0x040fe40004f45670 */
[----:B------:R-:W-:-:S11]  /*02a0*/  ISETP.NE.OR P0, PT, R0, 0x3, !P1 ;  /* 0x000000030000780c */ /* 0x000fd60004f05670 */
[----:B------:R-:W-:Y:S05]  /*02b0*/  @P2 BRA `(.L_x_5) ;  /* 0x0000000000202947 */ /* 0x000fea0003800000 */
[----:B------:R-:W3:Y:S02]  /*02c0*/  LDCU.64 UR8, c[0x0][0x348] ;  /* 0x00006900ff0877ac */ /* 0x000ee40008000a00 */
[----:B---3--:R-:W-:Y:S02]  /*02d0*/  UIADD3 UR12, UP1, UPT, UR8, 0x80, URZ ;  /* 0x00000080080c7890 */ /* 0x008fe4000ff3e0ff */
[----:B------:R-:W-:Y:S02]  /*02e0*/  UIADD3 UR8, UP0, UPT, UR8, 0x180, URZ ;  /* 0x0000018008087890 */ /* 0x000fe4000ff1e0ff */
[----:B------:R-:W-:Y:S02]  /*02f0*/  UIADD3.X UR13, UPT, UPT, URZ, UR9, URZ, UP1, !UPT ;  /* 0x00000009ff0d7290 */ /* 0x000fe40008ffe4ff */
[----:B------:R-:W-:-:S07]  /*0300*/  UIADD3.X UR9, UPT, UPT, URZ, UR9, URZ, UP0, !UPT ;  /* 0x00000009ff097290 */ /* 0x000fce00087fe4ff */
[----:B------:R3:W-:Y:S02]  /*0310*/  UTMACCTL.PF [UR12] ;  /* 0x000000000c0079b9 */ /* 0x0007e40008040000 */
[----:B------:R3:W-:Y:S02]  /*0320*/  UTMACCTL.PF [UR8] ;  /* 0x00000000080079b9 */ /* 0x0007e40008040000 */
[----:B---3--:R-:W-:Y:S01]  /*0330*/  NOP ;  /* 0x0000000000007918 */ /* 0x008fe20000000000 */
.L_x_5:
[----:B------:R-:W-:Y:S05]  /*0340*/  BSYNC.RECONVERGENT B0 ;  /* 0x0000000000007941 */ /* 0x000fea0003800200 */
.L_x_4:
[----:B------:R-:W-:Y:S04]  /*0350*/  BSSY.RECONVERGENT B0, `(.L_x_6) ;  /* 0x000000a000007945 */ /* 0x000fe80003800200 */
        /* <DEDUP_REMOVED lines=9> */
.L_x_7:
[----:B------:R-:W-:Y:S05]  /*03f0*/  BSYNC.RECONVERGENT B0 ;  /* 0x0000000000007941 */ /* 0x000fea0003800200 */
.L_x_6:
[----:B------:R-:W3:Y:S01]  /*0400*/  LDCU.64 UR8, c[0x0][0x888] ;  /* 0x00011100ff0877ac */ /* 0x000ee20008000a00 */
[----:B------:R-:W-:Y:S02]  /*0410*/  UISETP.EQ.U32.AND UP1, UPT, UR6, URZ, UPT ;  /* 0x000000ff0600728c */ /* 0x000fe4000bf22070 */
[----:B------:R-:W-:Y:S02]  /*0420*/  UPLOP3.LUT UP5, UPT, UPT, UPT, UPT, 0x80, 0x8 ;  /* 0x000000000008789c */ /* 0x000fe40003faf070 */
[----:B---3--:R-:W-:-:S04]  /*0430*/  UISETP.NE.U32.AND UP0, UPT, UR8, URZ, UPT ;  /* 0x000000ff0800728c */ /* 0x008fc8000bf05070 */
[----:B------:R-:W-:-:S04]  /*0440*/  UISETP.NE.AND.EX UP0, UPT, UR9, URZ, UPT, UP0 ;  /* 0x000000ff0900728c */ /* 0x000fc8000bf05300 */
[----:B------:R-:W-:-:S04]  /*0450*/  UISETP.EQ.OR.EX UP2, UPT, UR7, URZ, !UP0, UP1 ;  /* 0x000000ff0700728c */ /* 0x000fc8000c742710 */
[----:B------:R-:W-:-:S05]  /*0460*/  UP2UR UR50, UPR, URZ, 0x4 ;  /* 0x00000004ff327883 */ /* 0x000fca0008000000 */
[----:B------:R-:W-:Y:S07]  /*0470*/  BRA.U !UP2, `(.L_x_8) ;  /* 0x000000010a207547 */ /* 0x000fee000b800000 */
[----:B------:R-:W-:Y:S01]  /*0480*/  UISETP.NE.U32.AND UP2, UPT, UR6, URZ, UPT ;  /* 0x000000ff0600728c */ /* 0x000fe2000bf45070 */
[----:B-----5:R-:W-:Y:S01]  /*0490*/  FSETP.NEU.AND P0, PT, R81, RZ, PT ;  /* 0x000000ff5100720b */ /* 0x020fe20003f0d000 */
[----:B------:R-:W-:Y:S02]  /*04a0*/  USEL UR6, URZ, 0xffffffff, UP0 ;  /* 0xffffffffff067887 */ /* 0x000fe40008000000 */
[----:B------:R-:W-:-:S10]  /*04b0*/  UISETP.NE.AND.EX UP2, UPT, UR7, URZ, UPT, UP2 ;  /* 0x000000ff0700728c */ /* 0x000fd4000bf45320 */
[----:B------:R-:W-:Y:S01]  /*04c0*/  VOTEU.ANY UP1, P0 ;  /* 0x0000000000ff7886 */ /* 0x000fe20000020100 */
[----:B------:R-:W-:-:S04]  /*04d0*/  @!UP2 USEL UR6, URZ, 0xffffffff, UP1 ;  /* 0xffffffffff06a887 */ /* 0x000fc80008800000 */
[----:B------:R-:W-:-:S04]  /*04e0*/  ULOP3.LUT UR6, UR6, 0x1, URZ, 0xc0, !UPT ;  /* 0x0000000106067892 */ /* 0x000fc8000f8ec0ff */
[----:B------:R-:W-:-:S11]  /*04f0*/  UISETP.NE.U32.AND UP5, UPT, UR6, 0x1, UPT ;  /* 0x000000010600788c */ /* 0x000fd6000bfa5070 */
.L_x_8:
[----:B------:R-:W3:Y:S01]  /*0500*/  SHFL.IDX PT, R0, R173, RZ, 0x1f ;  /* 0x00001fffad007589 */ /* 0x000ee200000e0000 */
[----:B------:R-:W-:-:S04]  /*0510*/  UISETP.NE.AND UP1, UPT, UR10, 0x2, UPT ;  /* 0x000000020a00788c */ /* 0x000fc8000bf25270 */
[----:B------:R-:W-:Y:S02]  /*0520*/  UISETP.EQ.AND UP2, UPT, UR5, URZ, !UP1 ;  /* 0x000000ff0500728c */ /* 0x000fe4000cf42270 */
[----:B------:R-:W-:-:S04]  /*0530*/  USEL UR7, URZ, 0x1, UP1 ;  /* 0x00000001ff077887 */ /* 0x000fc80008800000 */
[----:B------:R-:W-:Y:S02]  /*0540*/  PLOP3.LUT P5, PT, P1, PT, UP2, 0x80, 0x8 ;  /* 0x000000000008781c */ /* 0x000fe40000faf028 */
[----:B---3--:R-:W-:-:S13]  /*0550*/  ISETP.NE.AND P0, PT, R0, RZ, PT ;  /* 0x000000ff0000720c */ /* 0x008fda0003f05270 */
[----:B------:R-:W-:Y:S05]  /*0560*/  @P0 BRA `(.L_x_9) ;  /* 0x0000000000440947 */ /* 0x000fea0003800000 */
[----:B------:R-:W-:Y:S01]  /*0570*/  UMOV UR8, 0x400 ;  /* 0x0000040000087882 */ /* 0x000fe20000000000 */
[----:B------:R-:W-:Y:S01]  /*0580*/  UMOV UR6, 0x1 ;  /* 0x0000000100067882 */ /* 0x000fe20000000000 */
[----:B------:R-:W-:Y:S02]  /*0590*/  ULEA UR8, UR37, UR8, 0x18 ;  /* 0x0000000825087291 */ /* 0x000fe4000f8ec0ff */
[----:B------:R-:W-:-:S04]  /*05a0*/  UIADD3 UR12, UPT, UPT, -UR6, 0x100000, URZ ;  /* 0x00100000060c7890 */ /* 0x000fc8000fffe1ff */
[----:B------:R-:W-:Y:S02]  /*05b0*/  USHF.L.U32 UR13, UR12, 0xb, URZ ;  /* 0x0000000b0c0d7899 */ /* 0x000fe400080006ff */
[----:B------:R-:W-:Y:S01]  /*05c0*/  USHF.L.U32 UR12, UR12, 0x1, URZ ;  /* 0x000000010c0c7899 */ /* 0x000fe200080006ff */
[----:B------:R-:W-:Y:S01]  /*05d0*/  ELECT P0, URZ, PT ;  /* 0x0000000000ff782f */ /* 0x000fe20003800000 */
[----:B------:R-:W3:Y:S10]  /*05e0*/  FENCE.VIEW.ASYNC.S ;  /* 0x00000000000073c6 */ /* 0x000ef40000000000 */
[----:B---3--:R3:W4:Y:S01]  /*05f0*/  SYNCS.EXCH.64 URZ, [UR8], UR12 ;  /* 0x0000000c08ff75b2 */ /* 0x0087220008000100 */
[----:B------:R3:W1:Y:S01]  /*0600*/  SYNCS.EXCH.64 URZ, [UR8+0x20], UR12 ;  /* 0x0000200c08ff75b2 */ /* 0x0006620008000100 */
[----:B------:R3:W1:Y:S01]  /*0610*/  SYNCS.EXCH.64 URZ, [UR8+0x8], UR12 ;  /* 0x0000080c08ff75b2 */ /* 0x0006620008000100 */
[----:B------:R3:W1:Y:S01]  /*0620*/  SYNCS.EXCH.64 URZ, [UR8+0x28], UR12 ;  /* 0x0000280c08ff75b2 */ /* 0x0006620008000100 */
[----:B------:R3:W1:Y:S01]  /*0630*/  SYNCS.EXCH.64 URZ, [UR8+0x10], UR12 ;  /* 0x0000100c08ff75b2 */ /* 0x0006620008000100 */
[----:B------:R3:W1:Y:S01]  /*0640*/  SYNCS.EXCH.64 URZ, [UR8+0x30], UR12 ;  /* 0x0000300c08ff75b2 */ /* 0x0006620008000100 */
[----:B------:R3:W1:Y:S01]  /*0650*/  SYNCS.EXCH.64 URZ, [UR8+0x18], UR12 ;  /* 0x0000180c08ff75b2 */ /* 0x0006620008000100 */
[----:B------:R3:W1:Y:S01]  /*0660*/  SYNCS.EXCH.64 URZ, [UR8+0x38], UR12 ;  /* 0x0000380c08ff75b2 */ /* 0x0006620008000100 */
[----:B------:R-:W-:Y:S01]  /*0670*/  NOP ;  /* 0x0000000000007918 */ /* 0x000fe20000000000 */
.L_x_9:
[----:B------:R-:W2:Y:S01]  /*0680*/  SHFL.IDX PT, R0, R173, RZ, 0x1f ;  /* 0x00001fffad007589 */ /* 0x000ea200000e0000 */
[----:B------:R-:W-:Y:S01]  /*0690*/  NOP ;  /* 0x0000000000007918 */ /* 0x000fe20000000000 */
[----:B--2---:R-:W-:-:S13]  /*06a0*/  ISETP.NE.AND P0, PT, R0, 0x1, PT ;  /* 0x000000010000780c */ /* 0x004fda0003f05270 */
[----:B------:R-:W-:Y:S05]  /*06b0*/  @P0 BRA `(.L_x_10) ;  /* 0x0000000000440947 */ /* 0x000fea0003800000 */
[----:B------:R-:W-:Y:S01]  /*06c0*/  UMOV UR9, 0x400 ;  /* 0x0000040000097882 */ /* 0x000fe20000000000 */
[----:B---3--:R-:W-:Y:S01]  /*06d0*/  UMOV UR8, 0x20 ;  /* 0x0000002000087882 */ /* 0x008fe20000000000 */
[----:B------:R-:W-:Y:S01]  /*06e0*/  UMOV UR6, 0x80 ;  /* 0x0000008000067882 */ /* 0x000fe20000000000 */
[----:B------:R-:W-:Y:S02]  /*06f0*/  ULEA UR9, UR37, UR9, 0x18 ;  /* 0x0000000925097291 */ /* 0x000fe4000f8ec0ff */
[----:B------:R-:W-:-:S04]  /*0700*/  UIADD3 UR12, UPT, UPT, -UR8, 0x100000, URZ ;  /* 0x00100000080c7890 */ /* 0x000fc8000fffe1ff */
[----:B------:R-:W-:Y:S02]  /*0710*/  USHF.L.U32 UR13, UR12, 0xb, URZ ;  /* 0x0000000b0c0d7899 */ /* 0x000fe400080006ff */
[----:B------:R-:W-:Y:S02]  /*0720*/  USHF.L.U32 UR12, UR12, 0x1, URZ ;  /* 0x000000010c0c7899 */ /* 0x000fe400080006ff */
[----:B------:R-:W-:-:S04]  /*0730*/  UIADD3 UR14, UPT, UPT, -UR6, 0x100000, URZ ;  /* 0x00100000060e7890 */ /* 0x000fc8000fffe1ff */
[----:B------:R-:W-:Y:S02]  /*0740*/  USHF.L.U32 UR15, UR14, 0xb, URZ ;  /* 0x0000000b0e0f7899 */ /* 0x000fe400080006ff */
[----:B------:R-:W-:Y:S01]  /*0750*/  USHF.L.U32 UR14, UR14, 0x1, URZ ;  /* 0x000000010e0e7899 */ /* 0x000fe200080006ff */
[----:B------:R-:W-:Y:S01]  /*0760*/  ELECT P0, URZ, PT ;  /* 0x0000000000ff782f */ /* 0x000fe20003800000 */
[----:B------:R-:W2:Y:S02]  /*0770*/  FENCE.VIEW.ASYNC.S ;  /* 0x00000000000073c6 */ /* 0x000ea40000000000 */
[----:B--2---:R2:W3:Y:S08]  /*0780*/  SYNCS.EXCH.64 URZ, [UR9+0x40], UR12 ;  /* 0x0000400c09ff75b2 */ /* 0x0044f00008000100 */
[----:B------:R2:W1:Y:S01]  /*0790*/  SYNCS.EXCH.64 URZ, [UR9+0x50], UR14 ;  /* 0x0000500e09ff75b2 */ /* 0x0004620008000100 */
[----:B------:R2:W1:Y:S01]  /*07a0*/  SYNCS.EXCH.64 URZ, [UR9+0x48], UR12 ;  /* 0x0000480c09ff75b2 */ /* 0x0004620008000100 */
[----:B------:R2:W1:Y:S01]  /*07b0*/  SYNCS.EXCH.64 URZ, [UR9+0x58], UR14 ;  /* 0x0000580e09ff75b2 */ /* 0x0004620008000100 */
[----:B------:R-:W-:Y:S01]  /*07c0*/  NOP ;  /* 0x0000000000007918 */ /* 0x000fe20000000000 */
.L_x_10:
[----:B------:R-:W4:Y:S01]  /*07d0*/  SHFL.IDX PT, R0, R173, RZ, 0x1f ;  /* 0x00001fffad007589 */ /* 0x000f2200000e0000 */
[----:B------:R-:W-:Y:S01]  /*07e0*/  NOP ;  /* 0x0000000000007918 */ /* 0x000fe20000000000 */
[----:B----4-:R-:W-:-:S13]  /*07f0*/  ISETP.NE.AND P0, PT, R0, 0x3, PT ;  /* 0x000000030000780c */ /* 0x010fda0003f05270 */
[----:B------:R-:W-:Y:S05]  /*0800*/  @P0 BRA `(.L_x_11) ;  /* 0x00000000002c0947 */ /* 0x000fea0003800000 */
[----:B---3--:R-:W-:Y:S01]  /*0810*/  UMOV UR8, 0x400 ;  /* 0x0000040000087882 */ /* 0x008fe20000000000 */
[----:B------:R-:W-:Y:S01]  /*0820*/  UMOV UR6, 0x20 ;  /* 0x0000002000067882 */ /* 0x000fe20000000000 */
[----:B------:R-:W-:Y:S02]  /*0830*/  ULEA UR8, UR37, UR8, 0x18 ;  /* 0x0000000825087291 */ /* 0x000fe4000f8ec0ff */
[----:B--2---:R-:W-:-:S04]  /*0840*/  UIADD3 UR12, UPT, UPT, -UR6, 0x100000, URZ ;  /* 0x00100000060c7890 */ /* 0x004fc8000fffe1ff */
[----:B------:R-:W-:Y:S02]  /*0850*/  USHF.L.U32 UR13, UR12, 0xb, URZ ;  /* 0x0000000b0c0d7899 */ /* 0x000fe400080006ff */
[----:B------:R-:W-:Y:S01]  /*0860*/  USHF.L.U32 UR12, UR12, 0x1, URZ ;  /* 0x000000010c0c7899 */ /* 0x000fe200080006ff */
[----:B------:R-:W-:Y:S01]  /*0870*/  ELECT P0, URZ, PT ;  /* 0x0000000000ff782f */ /* 0x000fe20003800000 */
[----:B------:R-:W2:Y:S10]  /*0880*/  FENCE.VIEW.ASYNC.S ;  /* 0x00000000000073c6 */ /* 0x000eb40000000000 */
[----:B--2---:R4:W2:Y:S01]  /*0890*/  SYNCS.EXCH.64 URZ, [UR8+0x60], UR12 ;  /* 0x0000600c08ff75b2 */ /* 0x0048a20008000100 */
[----:B------:R4:W3:Y:S02]  /*08a0*/  SYNCS.EXCH.64 URZ, [UR8+0x68], UR12 ;  /* 0x0000680c08ff75b2 */ /* 0x0008e40008000100 */
[----:B----4-:R-:W-:Y:S01]  /*08b0*/  NOP ;  /* 0x0000000000007918 */ /* 0x010fe20000000000 */
.L_x_11:
[----:B------:R-:W4:Y:S01]  /*08c0*/  SHFL.IDX PT, R0, R173, RZ, 0x1f ;  /* 0x00001fffad007589 */ /* 0x000f2200000e0000 */
[----:B------:R-:W-:Y:S01]  /*08d0*/  NOP ;  /* 0x0000000000007918 */ /* 0x000fe20000000000 */
[----:B----4-:R-:W-:-:S13]  /*08e0*/  ISETP.NE.AND P0, PT, R0, 0x4, PT ;  /* 0x000000040000780c */ /* 0x010fda0003f05270 */
[----:B------:R-:W-:Y:S05]  /*08f0*/  @P0 BRA `(.L_x_12) ;  /* 0x0000000000480947 */ /* 0x000fea0003800000 */
[----:B--2---:R-:W-:Y:S01]  /*0900*/  UMOV UR9, 0x1e0 ;  /* 0x000001e000097882 */ /* 0x004fe20000000000 */
[----:B---3--:R-:W-:Y:S01]  /*0910*/  UMOV UR8, 0x400 ;  /* 0x0000040000087882 */ /* 0x008fe20000000000 */
[----:B------:R-:W-:Y:S01]  /*0920*/  USEL UR9, UR9, 0x1a0, UP5 ;  /* 0x000001a009097887 */ /* 0x000fe2000a800000 */
        /* <DEDUP_REMOVED lines=10> */
[----:B--2---:R4:W2:Y:S08]  /*09d0*/  SYNCS.EXCH.64 URZ, [UR8+0x70], UR12 ;  /* 0x0000700c08ff75b2 */ /* 0x0048b00008000100 */
[----:B------:R4:W3:Y:S01]  /*09e0*/  SYNCS.EXCH.64 URZ, [UR8+0x80], UR14 ;  /* 0x0000800e08ff75b2 */ /* 0x0008e20008000100 */
[----:B------:R4:W1:Y:S01]  /*09f0*/  SYNCS.EXCH.64 URZ, [UR8+0x78], UR12 ;  /* 0x0000780c08ff75b2 */ /* 0x0008620008000100 */
[----:B------:R4:W1:Y:S02]  /*0a00*/  SYNCS.EXCH.64 URZ, [UR8+0x88], UR14 ;  /* 0x0000880e08ff75b2 */ /* 0x0008640008000100 */
[----:B----4-:R-:W-:Y:S01]  /*0a10*/  NOP ;  /* 0x0000000000007918 */ /* 0x010fe20000000000 */
.L_x_12:
[----:B------:R-:W4:Y:S01]  /*0a20*/  SHFL.IDX PT, R0, R173, RZ, 0x1f ;  /* 0x00001fffad007589 */ /* 0x000f2200000e0000 */
[----:B------:R-:W-:Y:S01]  /*0a30*/  NOP ;  /* 0x0000000000007918 */ /* 0x000fe20000000000 */
[----:B----4-:R-:W-:-:S13]  /*0a40*/  ISETP.NE.AND P0, PT, R0, 0x5, PT ;  /* 0x000000050000780c */ /* 0x010fda0003f05270 */
[----:B------:R-:W-:Y:S05]  /*0a50*/  @P0 BRA `(.L_x_13) ;  /* 0x0000000000540947 */ /* 0x000fea0003800000 */
[----:B--2---:R-:W-:Y:S01]  /*0a60*/  UMOV UR9, 0x400 ;  /* 0x0000040000097882 */ /* 0x004fe20000000000 */
        /* <DEDUP_REMOVED lines=14> */
[----:B------:R4:W1:Y:S01]  /*0b50*/  SYNCS.EXCH.64 URZ, [UR9+0xb8], UR14 ;  /* 0x0000b80e09ff75b2 */ /* 0x0008620008000100 */
[----:B------:R4:W1:Y:S01]  /*0b60*/  SYNCS.EXCH.64 URZ, [UR9+0xa0], UR12 ;  /* 0x0000a00c09ff75b2 */ /* 0x0008620008000100 */
[----:B------:R4:W1:Y:S01]  /*0b70*/  SYNCS.EXCH.64 URZ, [UR9+0xc0], UR14 ;  /* 0x0000c00e09ff75b2 */ /* 0x0008620008000100 */
[----:B------:R4:W1:Y:S01]  /*0b80*/  SYNCS.EXCH.64 URZ, [UR9+0xa8], UR12 ;  /* 0x0000a80c09ff75b2 */ /* 0x0008620008000100 */
[----:B------:R4:W1:Y:S02]  /*0b90*/  SYNCS.EXCH.64 URZ, [UR9+0xc8], UR14 ;  /* 0x0000c80e09ff75b2 */ /* 0x0008640008000100 */
[----:B----4-:R-:W-:Y:S01]  /*0ba0*/  NOP ;  /* 0x0000000000007918 */ /* 0x010fe20000000000 */
.L_x_13:
[----:B------:R-:W4:Y:S01]  /*0bb0*/  SHFL.IDX PT, R0, R173, RZ, 0x1f ;  /* 0x00001fffad007589 */ /* 0x000f2200000e0000 */
[----:B------:R-:W-:Y:S01]  /*0bc0*/  ISETP.NE.OR P1, PT, RZ, UR10, !P1 ;  /* 0x0000000aff007c0c */ /* 0x000fe2000cf25670 */
        /* <DEDUP_REMOVED lines=12> */
[----:B------:R4:W3:Y:S01]  /*0c90*/  SYNCS.EXCH.64 URZ, [UR8+0xe0], UR12 ;  /* 0x0000e00c08ff75b2 */ /* 0x0008e20008000100 */
[----:B------:R4:W1:Y:S01]  /*0ca0*/  SYNCS.EXCH.64 URZ, [UR8+0xd8], UR12 ;  /* 0x0000d80c08ff75b2 */ /* 0x0008620008000100 */
[----:B------:R4:W1:Y:S02]  /*0cb0*/  SYNCS.EXCH.64 URZ, [UR8+0xe8], UR12 ;  /* 0x0000e80c08ff75b2 */ /* 0x0008640008000100 */
[----:B----4-:R-:W-:Y:S01]  /*0cc0*/  NOP ;  /* 0x0000000000007918 */ /* 0x010fe20000000000 */
.L_x_14:
[----:B------:R-:W-:Y:S01]  /*0cd0*/  VOTEU.ALL UP1, P1 ;  /* 0x0000000000ff7886 */ /* 0x000fe20000820000 */
[----:B---3--:R-:W3:Y:S01]  /*0ce0*/  LDCU UR8, c[0x0][0x36c] ;  /* 0x00006d80ff0877ac */ /* 0x008ee20008000800 */
[----:B------:R-:W-:Y:S01]  /*0cf0*/  NOP ;  /* 0x0000000000007918 */ /* 0x000fe20000000000 */
[----:B------:R-:W-:Y:S01]  /*0d00*/  LOP3.LUT R10, R189, 0x1f, RZ, 0xc0, !PT ;  /* 0x0000001fbd0a7812 */ /* 0x000fe200078ec0ff */
[----:B--2---:R-:W-:Y:S01]  /*0d10*/  UMOV UR12, 0x20 ;  /* 0x00000020000c7882 */ /* 0x004fe20000000000 */
[----:B------:R-:W-:Y:S01]  /*0d20*/  @!UP1 UMOV UR6, 0x400 ;  /* 0x0000040000069882 */ /* 0x000fe20000000000 */
[----:B------:R-:W-:-:S04]  /*0d30*/  @!UP1 UIADD3 UR12, UPT, UPT, -UR12, 0x100000, URZ ;  /* 0x001000000c0c9890 */ /* 0x000fc8000fffe1ff */
[----:B------:R-:W-:Y:S02]  /*0d40*/  @!UP1 USHF.L.U32 UR13, UR12, 0xb, URZ ;  /* 0x0000000b0c0d9899 */ /* 0x000fe400080006ff */
[----:B------:R-:W-:Y:S02]  /*0d50*/  @!UP1 USHF.L.U32 UR12, UR12, 0x1, URZ ;  /* 0x000000010c0c9899 */ /* 0x000fe400080006ff */
[----:B------:R-:W-:Y:S01]  /*0d60*/  @!UP1 ULEA UR6, UR37, UR6, 0x18 ;  /* 0x0000000625069291 */ /* 0x000fe2000f8ec0ff */
[----:B------:R-:W-:Y:S01]  /*0d70*/  VOTEU.ALL UP1, P1 ;  /* 0x0000000000ff7886 */ /* 0x000fe20000820000 */
[----:B------:R-:W-:Y:S01]  /*0d80*/  UISETP.NE.AND UP4, UPT, UR10, URZ, UPT ;  /* 0x000000ff0a00728c */ /* 0x000fe2000bf85270 */
[----:B------:R-:W2:Y:S09]  /*0d90*/  FENCE.VIEW.ASYNC.S ;  /* 0x00000000000073c6 */ /* 0x000eb20000000000 */
[----:B--2---:R2:W4:Y:S01]  /*0da0*/  @!UP1 SYNCS.EXCH.64 URZ, [UR6+0xf0], UR12 ;  /* 0x0000f00c06ff95b2 */ /* 0x0045220008000100 */
[----:B---3--:R-:W-:-:S09]  /*0db0*/  UISETP.EQ.U32.AND UP1, UPT, UR8, 0x1, UPT ;  /* 0x000000010800788c */ /* 0x008fd2000bf22070 */
[----:B------:R-:W-:Y:S05]  /*0dc0*/  BRA.U !UP1, `(.L_x_15) ;  /* 0x0000000109087547 */ /* 0x000fea000b800000 */
[----:B-1--4-:R-:W-:Y:S01]  /*0dd0*/  UCGABAR_ARV ;  /* 0x00000000000079c7 */ /* 0x012fe20008000000 */
[----:B------:R-:W-:Y:S05]  /*0de0*/  BRA `(.L_x_16) ;  /* 0x0000000000047947 */ /* 0x000fea0003800000 */
.L_x_15:
[----:B-1--4-:R-:W-:Y:S01]  /*0df0*/  NOP ;  /* 0x0000000000007918 */ /* 0x012fe20000000000 */
.L_x_16:
[----:B------:R-:W1:Y:S01]  /*0e00*/  S2R R20, SR_CTAID.Y ;  /* 0x0000000000147919 */ /* 0x000e620000002600 */
[----:B------:R-:W-:-:S05]  /*0e10*/  CS2R.32 R170, SR_CgaSize ;  /* 0x0000000000aa7805 */ /* 0x000fca0000008a00 */
[----:B------:R-:W-:-:S05]  /*0e20*/  IMAD R170, R170, -0xa0, RZ ;  /* 0xffffff60aaaa7824 */ /* 0x000fca00078e02ff */
[----:B--2---:R-:W-:-:S14]  /*0e30*/  R2UR UR6, R170 ;  /* 0x00000000aa0672ca */ /* 0x004fdc00000e0000 */
[----:B------:R-:W2:Y:S01]  /*0e40*/  LDCU UR6, c[0x0][UR6+0x2b4] ;  /* 0x00005680060677ac */ /* 0x000ea20008000800 */
[----:B------:R-:W-:-:S05]  /*0e50*/  CS2R.32 R0, SR_CgaSize ;  /* 0x0000000000007805 */ /* 0x000fca0000008a00 */
[----:B------:R-:W-:-:S06]  /*0e60*/  IMAD R0, R0, -0xa0, RZ ;  /* 0xffffff6000007824 */ /* 0x000fcc00078e02ff */
[----:B------:R-:W3:Y:S01]  /*0e70*/  LDC R0, c[0x0][R0+0x2a4] ;  /* 0x0000a90000007b82 */ /* 0x000ee20000000800 */
[----:B------:R-:W-:Y:S01]  /*0e80*/  PRMT R8, RZ, 0x7610, R8 ;  /* 0x00007610ff087816 */ /* 0x000fe20000000008 */
[----:B------:R-:W4:Y:S01]  /*0e90*/  S2R R11, SR_CTAID.X ;  /* 0x00000000000b7919 */ /* 0x000f220000002500 */
[----:B------:R-:W-:-:S05]  /*0ea0*/  CS2R.32 R170, SR_CgaSize ;  /* 0x0000000000aa7805 */ /* 0x000fca0000008a00 */
[----:B------:R-:W-:-:S05]  /*0eb0*/  IMAD R170, R170, -0xa0, RZ ;  /* 0xffffff60aaaa7824 */ /* 0x000fca00078e02ff */
[----:B------:R-:W-:-:S14]  /*0ec0*/  R2UR UR8, R170 ;  /* 0x00000000aa0872ca */ /* 0x000fdc00000e0000 */
[----:B------:R-:W3:Y:S01]  /*0ed0*/  LDCU UR8, c[0x0][UR8+0x2b0] ;  /* 0x00005600080877ac */ /* 0x000ee20008000800 */
[----:B------:R-:W-:Y:S01]  /*0ee0*/  UISETP.NE.AND UP2, UPT, UR10, 0x2, UPT ;  /* 0x000000020a00788c */ /* 0x000fe2000bf45270 */
[----:B------:R-:W2:Y:S01]  /*0ef0*/  LDC R9, c[0x0][0xb24] ;  /* 0x0002c900ff097b82 */ /* 0x000ea20000000800 */
[----:B------:R-:W-:-:S05]  /*0f00*/  CS2R.32 R2, SR_CgaSize ;  /* 0x0000000000027805 */ /* 0x000fca0000008a00 */
[----:B------:R-:W-:-:S06]  /*0f10*/  IMAD R2, R2, -0xa0, RZ ;  /* 0xffffff6002027824 */ /* 0x000fcc00078e02ff */
[----:B------:R-:W3:Y:S08]  /*0f20*/  LDC R2, c[0x0][R2+0x2a0] ;  /* 0x0000a80002027b82 */ /* 0x000ef00000000800 */
[----:B------:R-:W3:Y:S01]  /*0f30*/  LDC R72, c[0x0][0xb24] ;  /* 0x0002c900ff487b82 */ /* 0x000ee20000000800 */
[----:B-1----:R-:W-:-:S07]  /*0f40*/  I2FP.F32.U32 R3, R20 ;  /* 0x0000001400037245 */ /* 0x002fce0000201000 */
[----:B------:R-:W1:Y:S01]  /*0f50*/  S2UR UR36, SR_CTAID.Z ;  /* 0x00000000002479c3 */ /* 0x000e620000002700 */
[----:B--2---:R-:W-:Y:S01]  /*0f60*/  ISETP.GE.AND P0, PT, R9, 0x1, PT ;  /* 0x000000010900780c */ /* 0x004fe20003f06270 */
[----:B----4-:R-:W-:Y:S01]  /*0f70*/  IMAD.MOV.U32 R21, RZ, RZ, R11 ;  /* 0x000000ffff157224 */ /* 0x010fe200078e000b */
[----:B------:R-:W-:Y:S01]  /*0f80*/  I2FP.F32.U32 R4, R11 ;  /* 0x0000000b00047245 */ /* 0x000fe20000201000 */
[----:B------:R-:W-:Y:S01]  /*0f90*/  FMUL R3, R3, UR6 ;  /* 0x0000000603037c20 */ /* 0x000fe20008400000 */
[----:B------:R-:W2:Y:S03]  /*0fa0*/  LDCU UR6, c[0x0][0xb30] ;  /* 0x00016600ff0677ac */ /* 0x000ea60008000800 */
[----:B---3--:R-:W-:Y:S01]  /*0fb0*/  FMUL R4, R4, UR8 ;  /* 0x0000000804047c20 */ /* 0x008fe20008400000 */
[----:B------:R-:W3:Y:S08]  /*0fc0*/  F2I.U32.TRUNC.NTZ R147, R3 ;  /* 0x0000000300937305 */ /* 0x000ef0000020f000 */
[----:B------:R-:W4:Y:S01]  /*0fd0*/  F2I.U32.TRUNC.NTZ R170, R4 ;  /* 0x0000000400aa7305 */ /* 0x000f22000020f000 */
[----:B--2---:R-:W-:Y:S01]  /*0fe0*/  UISETP.NE.AND UP3, UPT, UR6, 0x1, UPT ;  /* 0x000000010600788c */ /* 0x004fe2000bf65270 */
[----:B---3--:R-:W-:-:S05]  /*0ff0*/  IADD3 R147, PT, PT, -R147, RZ, RZ ;  /* 0x000000ff93937210 */ /* 0x008fca0007ffe1ff */
[----:B------:R-:W-:Y:S01]  /*1000*/  IMAD R147, R0, R147, R20 ;  /* 0x0000009300937224 */ /* 0x000fe200078e0214 */
[----:B------:R-:W-:Y:S01]  /*1010*/  PRMT R0, RZ, 0x7610, R0 ;  /* 0x00007610ff007816 */ /* 0x000fe20000000000 */
[----:B----4-:R-:W-:-:S04]  /*1020*/  IMAD.MOV R170, RZ, RZ, -R170 ;  /* 0x000000ffffaa7224 */ /* 0x010fc800078e0aaa */
[----:B------:R-:W-:Y:S01]  /*1030*/  IMAD R170, R2, R170, R11 ;  /* 0x000000aa02aa7224 */ /* 0x000fe200078e020b */
[----:B-1----:R-:W-:Y:S06]  /*1040*/  BRA.U UP4, `(.L_x_17) ;  /* 0x0000000104247547 */ /* 0x002fec000b800000 */
[----:B------:R-:W-:Y:S01]  /*1050*/  ISETP.NE.AND P1, PT, R147, RZ, PT ;  /* 0x000000ff9300720c */ /* 0x000fe20003f25270 */
[----:B------:R-:W-:Y:S01]  /*1060*/  IMAD.MOV.U32 R0, RZ, RZ, 0x3 ;  /* 0x00000003ff007424 */ /* 0x000fe200078e00ff */
[C---:B------:R-:W-:Y:S02]  /*1070*/  LOP3.LUT R3, R170.reuse, 0xfffffffe, RZ, 0xc0, !PT ;  /* 0xfffffffeaa037812 */ /* 0x040fe400078ec0ff */
[----:B------:R-:W-:Y:S02]  /*1080*/  ISETP.LT.U32.OR P1, PT, R170, 0x2, !P1 ;  /* 0x00000002aa00780c */ /* 0x000fe40004f21470 */
[----:B------:R-:W-:Y:S02]  /*1090*/  SHF.L.U32 R0, R0, R3, RZ ;  /* 0x0000000300007219 */ /* 0x000fe400000006ff */
[----:B------:R-:W-:Y:S02]  /*10a0*/  SEL R5, RZ, 0x1, !P1 ;  /* 0x00000001ff057807 */ /* 0x000fe40004800000 */
[----:B------:R-:W-:-:S05]  /*10b0*/  SEL R2, RZ, 0x2, !P1 ;  /* 0x00000002ff027807 */ /* 0x000fca0004800000 */
[----:B------:R-:W-:-:S05]  /*10c0*/  IMAD.IADD R2, R5, 0x1, R2 ;  /* 0x0000000105027824 */ /* 0x000fca00078e0202 */
[----:B------:R-:W-:Y:S02]  /*10d0*/  PRMT R8, R2, 0x7610, R8 ;  /* 0x0000761002087816 */ /* 0x000fe40000000008 */
.L_x_17:
[----:B------:R-:W-:Y:S05]  /*10e0*/  @!P0 BRA `(.L_x_18) ;  /* 0x0000000000b88947 */ /* 0x000fea0003800000 */
[----:B------:R-:W1:Y:S01]  /*10f0*/  LDC.64 R4, c[0x0][0xb18] ;  /* 0x0002c600ff047b82 */ /* 0x000e620000000a00 */
[----:B------:R-:W-:-:S07]  /*1100*/  ISETP.NE.AND P0, PT, R9, 0x1, PT ;  /* 0x000000010900780c */ /* 0x000fce0003f05270 */
[----:B------:R-:W2:Y:S08]  /*1110*/  LDC R14, c[0x0][0xb0c] ;  /* 0x0002c300ff0e7b82 */ /* 0x000eb00000000800 */
[----:B------:R-:W3:Y:S08]  /*1120*/  LDC R13, c[0x0][0x370] ;  /* 0x0000dc00ff0d7b82 */ /* 0x000ef00000000800 */
[----:B------:R-:W4:Y:S01]  /*1130*/  LDC R16, c[0x0][0x374] ;  /* 0x0000dd00ff107b82 */ /* 0x000f220000000800 */
[----:B-1----:R-:W-:-:S07]  /*1140*/  ISETP.NE.AND P1, PT, R4, 0x1, PT ;  /* 0x000000010400780c */ /* 0x002fce0003f25270 */
[----:B------:R-:W3:Y:S01]  /*1150*/  LDC.64 R6, c[0x0][0xb10] ;  /* 0x0002c400ff067b82 */ /* 0x000ee20000000a00 */
[----:B--2---:R-:W-:-:S07]  /*1160*/  ISETP.NE.AND P2, PT, R14, 0x1, PT ;  /* 0x000000010e00780c */ /* 0x004fce0003f45270 */
[----:B------:R-:W1:Y:S08]  /*1170*/  LDC R12, c[0x0][0xb20] ;  /* 0x0002c800ff0c7b82 */ /* 0x000e700000000800 */
[----:B------:R-:W2:Y:S01]  /*1180*/  LDC.64 R2, c[0x0][0xb28] ;  /* 0x0002ca00ff027b82 */ /* 0x000ea20000000a00 */
[----:B----4-:R-:W-:-:S04]  /*1190*/  IMAD.HI.U32 R15, R16, R5, RZ ;  /* 0x00000005100f7227 */ /* 0x010fc800078e00ff */
[----:B------:R-:W-:-:S04]  /*11a0*/  IMAD.HI.U32 R5, R20, R5, RZ ;  /* 0x0000000514057227 */ /* 0x000fc800078e00ff */
[----:B---3--:R-:W-:-:S04]  /*11b0*/  IMAD.HI.U32 R18, R13, R6, RZ ;  /* 0x000000060d127227 */ /* 0x008fc800078e00ff */
[C---:B------:R-:W-:Y:S01]  /*11c0*/  IMAD.HI.U32 R22, R11.reuse, R6, RZ ;  /* 0x000000060b167227 */ /* 0x040fe200078e00ff */
[-C--:B------:R-:W-:Y:S02]  /*11d0*/  @P2 SHF.R.U32.HI R13, RZ, R7.reuse, R18 ;  /* 0x00000007ff0d2219 */ /* 0x080fe40000011612 */
[-C--:B-1----:R-:W-:Y:S02]  /*11e0*/  @P1 SHF.R.U32.HI R16, RZ, R12.reuse, R15 ;  /* 0x0000000cff101219 */ /* 0x082fe4000001160f */
[----:B------:R-:W-:Y:S02]  /*11f0*/  SHF.R.U32.HI R5, RZ, R12, R5 ;  /* 0x0000000cff057219 */ /* 0x000fe40000011605 */
[----:B------:R-:W-:Y:S02]  /*1200*/  SHF.R.U32.HI R22, RZ, R7, R22 ;  /* 0x00000007ff167219 */ /* 0x000fe40000011616 */
[----:B------:R-:W-:Y:S01]  /*1210*/  SEL R5, R20, R5, !P1 ;  /* 0x0000000514057207 */ /* 0x000fe20004800000 */
[----:B--2---:R-:W-:Y:S01]  /*1220*/  IMAD.HI.U32 R18, R16, R2, RZ ;  /* 0x0000000210127227 */ /* 0x004fe200078e00ff */
[----:B------:R-:W-:-:S02]  /*1230*/  SEL R21, R11, R22, !P2 ;  /* 0x000000160b157207 */ /* 0x000fc40005000000 */
[----:B------:R-:W-:Y:S01]  /*1240*/  IADD3 R7, PT, PT, -R5, RZ, RZ ;  /* 0x000000ff05077210 */ /* 0x000fe20007ffe1ff */
[----:B------:R-:W-:Y:S01]  /*1250*/  IMAD.HI.U32 R6, R13, R2, RZ ;  /* 0x000000020d067227 */ /* 0x000fe200078e00ff */
[----:B------:R-:W-:-:S03]  /*1260*/  @P0 SHF.R.U32.HI R16, RZ, R3, R18 ;  /* 0x00000003ff100219 */ /* 0x000fc60000011612 */
[----:B------:R-:W-:Y:S01]  /*1270*/  IMAD R7, R4, R7, R20 ;  /* 0x0000000704077224 */ /* 0x000fe200078e0214 */
[----:B------:R-:W-:Y:S01]  /*1280*/  @P0 SHF.R.U32.HI R13, RZ, R3, R6 ;  /* 0x00000003ff0d0219 */ /* 0x000fe20000011606 */
[----:B------:R-:W-:-:S04]  /*1290*/  IMAD R16, R16, R9, RZ ;  /* 0x0000000910107224 */ /* 0x000fc800078e02ff */
[----:B------:R-:W-:Y:S01]  /*12a0*/  IMAD R6, R13, R9, RZ ;  /* 0x000000090d067224 */ /* 0x000fe200078e02ff */
[----:B------:R-:W-:-:S04]  /*12b0*/  ISETP.GE.AND P1, PT, R5, R16, PT ;  /* 0x000000100500720c */ /* 0x000fc80003f26270 */
[----:B------:R-:W-:Y:S01]  /*12c0*/  ISETP.GE.OR P1, PT, R21, R6, P1 ;  /* 0x000000061500720c */ /* 0x000fe20000f26670 */
[----:B------:R-:W-:-:S05]  /*12d0*/  IMAD.HI.U32 R6, R5, R2, RZ ;  /* 0x0000000205067227 */ /* 0x000fca00078e00ff */
[----:B------:R-:W-:-:S04]  /*12e0*/  SHF.R.U32.HI R6, RZ, R3, R6 ;  /* 0x00000003ff067219 */ /* 0x000fc80000011606 */
[----:B------:R-:W-:-:S03]  /*12f0*/  SEL R6, R5, R6, !P0 ;  /* 0x0000000605067207 */ /* 0x000fc60004000000 */
[----:B------:R-:W-:Y:S01]  /*1300*/  @!P1 IMAD.HI.U32 R12, R21, R2, RZ ;  /* 0x00000002150c9227 */ /* 0x000fe200078e00ff */
[----:B------:R-:W-:-:S04]  /*1310*/  IADD3 R2, PT, PT, -R6, RZ, RZ ;  /* 0x000000ff06027210 */ /* 0x000fc80007ffe1ff */
[----:B------:R-:W-:Y:S01]  /*1320*/  @!P1 SHF.R.U32.HI R12, RZ, R3, R12 ;  /* 0x00000003ff0c9219 */ /* 0x000fe2000001160c */
[----:B------:R-:W-:-:S03]  /*1330*/  IMAD R2, R9, R2, R5 ;  /* 0x0000000209027224 */ /* 0x000fc600078e0205 */
[----:B------:R-:W-:-:S05]  /*1340*/  @!P1 SEL R3, R21, R12, !P0 ;  /* 0x0000000c15039207 */ /* 0x000fca0004000000 */
[--C-:B------:R-:W-:Y:S02]  /*1350*/  @!P1 IMAD.IADD R6, R6, 0x1, -R3.reuse ;  /* 0x0000000106069824 */ /* 0x100fe400078e0a03 */
[----:B------:R-:W-:Y:S01]  /*1360*/  @!P1 IMAD R3, R2, R13, R3 ;  /* 0x0000000d02039224 */ /* 0x000fe200078e0203 */
[----:B------:R-:W-:Y:S01]  /*1370*/  IADD3 R2, PT, PT, -R21, RZ, RZ ;  /* 0x000000ff15027210 */ /* 0x000fe20007ffe1ff */
[----:B------:R-:W-:Y:S02]  /*1380*/  @!P1 IMAD R5, R6, R9, R21 ;  /* 0x0000000906059224 */ /* 0x000fe400078e0215 */
[----:B------:R-:W-:Y:S02]  /*1390*/  @!P1 IMAD.MOV.U32 R21, RZ, RZ, R3 ;  /* 0x000000ffff159224 */ /* 0x000fe400078e0003 */
[----:B------:R-:W-:Y:S02]  /*13a0*/  IMAD R2, R14, R2, R11 ;  /* 0x000000020e027224 */ /* 0x000fe400078e020b */
[----:B------:R-:W-:-:S02]  /*13b0*/  IMAD R20, R5, R4, R7 ;  /* 0x0000000405147224 */ /* 0x000fc400078e0207 */
[----:B------:R-:W-:Y:S02]  /*13c0*/  IMAD R21, R21, R14, R2 ;  /* 0x0000000e15157224 */ /* 0x000fe400078e0202 */
.L_x_18:
[----:B------:R-:W-:Y:S05]  /*13d0*/  BRA.U UP3, `(.L_x_19) ;  /* 0x0000000103407547 */ /* 0x000fea000b800000 */
[----:B------:R-:W1:Y:S08]  /*13e0*/  LDC.64 R4, c[0x0][0xb10] ;  /* 0x0002c400ff047b82 */ /* 0x000e700000000a00 */
[----:B------:R-:W2:Y:S08]  /*13f0*/  LDC.64 R2, c[0x0][0xb18] ;  /* 0x0002c600ff027b82 */ /* 0x000eb00000000a00 */
[----:B------:R-:W3:Y:S08]  /*1400*/  LDC R6, c[0x0][0xb20] ;  /* 0x0002c800ff067b82 */ /* 0x000ef00000000800 */
[----:B------:R-:W4:Y:S01]  /*1410*/  LDC R12, c[0x0][0xb0c] ;  /* 0x0002c300ff0c7b82 */ /* 0x000f220000000800 */
[----:B-1----:R-:W-:-:S05]  /*1420*/  IMAD.HI.U32 R4, R21, R4, RZ ;  /* 0x0000000415047227 */ /* 0x002fca00078e00ff */
[----:B------:R-:W-:Y:S01]  /*1430*/  SHF.R.U32.HI R4, RZ, R5, R4 ;  /* 0x00000005ff047219 */ /* 0x000fe20000011604 */
[----:B--2---:R-:W-:Y:S01]  /*1440*/  IMAD.HI.U32 R3, R20, R3, RZ ;  /* 0x0000000314037227 */ /* 0x004fe200078e00ff */
[----:B------:R-:W-:-:S04]  /*1450*/  ISETP.NE.AND P0, PT, R2, 0x1, PT ;  /* 0x000000010200780c */ /* 0x000fc80003f05270 */
[----:B---3--:R-:W-:-:S04]  /*1460*/  SHF.R.U32.HI R3, RZ, R6, R3 ;  /* 0x00000006ff037219 */ /* 0x008fc80000011603 */
[----:B------:R-:W-:Y:S02]  /*1470*/  SEL R3, R20, R3, !P0 ;  /* 0x0000000314037207 */ /* 0x000fe40004000000 */
[----:B----4-:R-:W-:-:S04]  /*1480*/  ISETP.NE.AND P1, PT, R12, 0x1, PT ;  /* 0x000000010c00780c */ /* 0x010fc80003f25270 */
[----:B------:R-:W-:-:S05]  /*1490*/  SEL R6, R21, R4, !P1 ;  /* 0x0000000415067207 */ /* 0x000fca0004800000 */
[----:B------:R-:W-:Y:S02]  /*14a0*/  IMAD.IADD R4, R3, 0x1, -R6 ;  /* 0x0000000103047824 */ /* 0x000fe400078e0a06 */
[----:B------:R-:W-:Y:S02]  /*14b0*/  IMAD.IADD R3, R6, 0x1, -R3 ;  /* 0x0000000106037824 */ /* 0x000fe400078e0a03 */
[----:B------:R-:W-:Y:S02]  /*14c0*/  IMAD R21, R4, R12, R21 ;  /* 0x0000000c04157224 */ /* 0x000fe400078e0215 */
[----:B------:R-:W-:Y:S02]  /*14d0*/  IMAD R20, R3, R2, R20 ;  /* 0x0000000203147224 */ /* 0x000fe400078e0214 */
.L_x_19:
[----:B------:R-:W-:Y:S05]  /*14e0*/  BRA.U !UP1, `(.L_x_20) ;  /* 0x00000001090c7547 */ /* 0x000fea000b800000 */
[----:B------:R-:W-:Y:S01]  /*14f0*/  UCGABAR_WAIT ;  /* 0x0000000000007dc7 */ /* 0x000fe20008000000 */
[----:B------:R-:W-:Y:S01]  /*1500*/  CCTL.IVALL ;  /* 0x00000000ff00798f */ /* 0x000fe20002000000 */
[----:B------:R-:W-:Y:S05]  /*1510*/  BRA `(.L_x_21) ;  /* 0x0000000000047947 */ /* 0x000fea0003800000 */
.L_x_20:
[----:B------:R-:W-:Y:S06]  /*1520*/  BAR.SYNC.DEFER_BLOCKING 0x0 ;  /* 0x0000000000007b1d */ /* 0x000fec0000010000 */
.L_x_21:
[----:B------:R-:W-:Y:S05]  /*1530*/  BRA.U UP2, `(.L_x_22) ;  /* 0x0000001102b47547 */ /* 0x000fea000b800000 */
[----:B------:R-:W1:Y:S01]  /*1540*/  LDCU UR15, c[0x0][0x38c] ;  /* 0x00007180ff0f77ac */ /* 0x000e620008000800 */
[----:B------:R-:W2:Y:S01]  /*1550*/  LDC R9, c[0x0][0x370] ;  /* 0x0000dc00ff097b82 */ /* 0x000ea20000000800 */
[C---:B------:R-:W-:Y:S01]  /*1560*/  IMAD.SHL.U32 R17, R11.reuse, 0x40, RZ ;  /* 0x000000400b117824 */ /* 0x040fe200078e00ff */
[----:B------:R-:W-:Y:S01]  /*1570*/  PLOP3.LUT P1, PT, PT, PT, UP5, 0x80, 0x8 ;  /* 0x000000000008781c */ /* 0x000fe20003f2f058 */
[----:B------:R-:W-:Y:S01]  /*1580*/  UISETP.NE.AND UP1, UPT, UR10, URZ, UPT ;  /* 0x000000ff0a00728c */ /* 0x000fe2000bf25270 */
[----:B------:R-:W-:Y:S01]  /*1590*/  ISETP.NE.AND P4, PT, R10, RZ, P5 ;  /* 0x000000ff0a00720c */ /* 0x000fe20002f85270 */
[----:B------:R-:W-:Y:S01]  /*15a0*/  IMAD.SHL.U32 R16, R11, 0x80, RZ ;  /* 0x000000800b107824 */ /* 0x000fe200078e00ff */
[----:B------:R-:W-:Y:S01]  /*15b0*/  PLOP3.LUT P1, PT, P1, PT, PT, 0x8, 0x80 ;  /* 0x000000000080781c */ /* 0x000fe20000f2e170 */
[----:B------:R-:W-:Y:S01]  /*15c0*/  IMAD.MOV.U32 R15, RZ, RZ, 0x1 ;  /* 0x00000001ff0f7424 */ /* 0x000fe200078e00ff */
[----:B------:R-:W3:Y:S01]  /*15d0*/  LDC R0, c[0x0][0x374] ;  /* 0x0000dd00ff007b82 */ /* 0x000ee20000000800 */
[----:B------:R-:W-:Y:S01]  /*15e0*/  IMAD.MOV.U32 R14, RZ, RZ, RZ ;  /* 0x000000ffff0e7224 */ /* 0x000fe200078e00ff */
[----:B------:R-:W-:Y:S01]  /*15f0*/  CS2R R12, SRZ ;  /* 0x00000000000c7805 */ /* 0x000fe2000001ff00 */
[----:B------:R-:W-:Y:S01]  /*1600*/  IMAD.MOV.U32 R10, RZ, RZ, 0x1 ;  /* 0x00000001ff0a7424 */ /* 0x000fe200078e00ff */
[----:B------:R-:W-:Y:S01]  /*1610*/  LOP3.LUT R17, R17, 0x40, RZ, 0xc0, !PT ;  /* 0x0000004011117812 */ /* 0x000fe200078ec0ff */
[----:B------:R-:W4:Y:S01]  /*1620*/  LDCU.64 UR24, c[0x0][0x348] ;  /* 0x00006900ff1877ac */ /* 0x000f220008000a00 */
[----:B-1----:R-:W-:-:S02]  /*1630*/  UIADD3 UR4, UPT, UPT, UR15, 0x1f, URZ ;  /* 0x0000001f0f047890 */ /* 0x002fc4000fffe0ff */
[----:B------:R-:W-:Y:S02]  /*1640*/  USEL UR7, UR7, 0x2, UP1 ;  /* 0x0000000207077887 */ /* 0x000fe40008800000 */
[----:B------:R-:W-:Y:S01]  /*1650*/  USHF.R.S32.HI UR22, URZ, 0x1f, UR4 ;  /* 0x0000001fff167899 */ /* 0x000fe20008011404 */
[----:B------:R-:W-:-:S03]  /*1660*/  UMOV UR13, URZ ;  /* 0x000000ff000d7c82 */ /* 0x000fc60008000000 */
[----:B------:R-:W-:Y:S02]  /*1670*/  ULEA.HI UR22, UR22, UR4, URZ, 0x5 ;  /* 0x0000000416167291 */ /* 0x000fe4000f8f28ff */
[----:B------:R-:W-:Y:S02]  /*1680*/  UIADD3 UR4, UPT, UPT, UR15, -0x1, URZ ;  /* 0xffffffff0f047890 */ /* 0x000fe4000fffe0ff */
[----:B------:R-:W-:Y:S02]  /*1690*/  USHF.R.S32.HI UR22, URZ, 0x5, UR22 ;  /* 0x00000005ff167899 */ /* 0x000fe40008011416 */
[----:B------:R-:W-:Y:S02]  /*16a0*/  UISETP.GE.U32.AND UP2, UPT, UR4, -0x3f, UPT ;  /* 0xffffffc10400788c */ /* 0x000fe4000bf46070 */
[----:B------:R-:W-:Y:S02]  /*16b0*/  UISETP.LT.U32.AND UP0, UPT, UR22, 0x4, UPT ;  /* 0x000000041600788c */ /* 0x000fe4000bf01070 */
[----:B------:R-:W-:-:S02]  /*16c0*/  UIADD3 UR15, UPT, UPT, UR15, 0x3e, URZ ;  /* 0x0000003e0f0f7890 */ /* 0x000fc4000fffe0ff */
[----:B------:R-:W-:-:S04]  /*16d0*/  USEL UR21, UR22, 0x4, UP0 ;  /* 0x0000000416157887 */ /* 0x000fc80008000000 */
[----:B------:R-:W-:Y:S02]  /*16e0*/  UIADD3 UR6, UPT, UPT, UR21, -0x1, URZ ;  /* 0xffffffff15067890 */ /* 0x000fe4000fffe0ff */
[----:B------:R-:W-:Y:S02]  /*16f0*/  @UP2 UIADD3 UR6, UPT, UPT, UR21, URZ, URZ ;  /* 0x000000ff15062290 */ /* 0x000fe4000fffe0ff */
[----:B------:R-:W-:Y:S02]  /*1700*/  UIADD3 UR14, UPT, UPT, UR22, -UR21, URZ ;  /* 0x80000015160e7290 */ /* 0x000fe4000fffe0ff */
[----:B------:R-:W-:Y:S02]  /*1710*/  UIADD3 UR5, UPT, UPT, UR6, 0x1, URZ ;  /* 0x0000000106057890 */ /* 0x000fe4000fffe0ff */
[----:B--2-4-:R-:W-:-:S12]  /*1720*/  UIADD3 UR6, UPT, UPT, -UR6, URZ, URZ ;  /* 0x000000ff06067290 */ /* 0x014fd8000fffe1ff */
.L_x_42:
[----:B------:R-:W-:Y:S01]  /*1730*/  UISETP.NE.AND UP0, UPT, UR37, URZ, UPT ;  /* 0x000000ff2500728c */ /* 0x000fe2000bf05270 */
[----:B------:R-:W1:Y:S08]  /*1740*/  S2UR UR37, SR_CgaCtaId ;  /* 0x00000000002579c3 */ /* 0x000e700000008800 */
[----:B------:R-:W-:Y:S05]  /*1750*/  BRA.U UP0, `(.L_x_23) ;  /* 0x0000000100347547 */ /* 0x000fea000b800000 */
[----:B------:R-:W2:Y:S01]  /*1760*/  S2R R2, SR_CgaCtaId ;  /* 0x0000000000027919 */ /* 0x000ea20000008800 */
[----:B------:R-:W-:-:S04]  /*1770*/  MOV R3, 0x400 ;  /* 0x0000040000037802 */ /* 0x000fc80000000f00 */
[----:B--2---:R-:W-:Y:S02]  /*1780*/  LEA R3, R2, R3, 0x18 ;  /* 0x0000000302037211 */ /* 0x004fe400078ec0ff */
[----:B------:R-:W-:-:S03]  /*1790*/  SHF.L.U32 R2, R10, 0x1f, RZ ;  /* 0x0000001f0a027819 */ /* 0x000fc600000006ff */
[----:B------:R-:W-:-:S04]  /*17a0*/  IMAD R3, R12, 0x8, R3 ;  /* 0x000000080c037824 */ /* 0x000fc800078e0203 */
[----:B------:R-:W2:Y:S02]  /*17b0*/  SYNCS.PHASECHK.TRANS64.TRYWAIT P0, [R3+URZ+0xe0], R2 ;  /* 0x0000e002030075a7 */ /* 0x000ea400080011ff */
[----:B--2---:R-:W-:Y:S05]  /*17c0*/  @!P0 BRA `(.L_x_24) ;  /* 0x0000007000288947 */ /* 0x004fea0003800000 */
.L_x_124:
[----:B------:R-:W-:Y:S01]  /*17d0*/  VIADD R12, R12, 0x1 ;  /* 0x000000010c0c7836 */ /* 0x000fe20000000000 */
[----:B------:R2:W-:Y:S04]  /*17e0*/  SYNCS.ARRIVE.TRANS64.A1T0 RZ, [R3+URZ+0xd0], RZ ;  /* 0x0000d0ff03ff79a7 */ /* 0x0005e800081000ff */
[----:B------:R-:W-:-:S04]  /*17f0*/  ISETP.NE.AND P0, PT, R12, 0x2, PT ;  /* 0x000000020c00780c */ /* 0x000fc80003f05270 */
[----:B------:R-:W-:Y:S02]  /*1800*/  SEL R12, R12, RZ, P0 ;  /* 0x000000ff0c0c7207 */ /* 0x000fe40000000000 */
[----:B--2---:R-:W-:-:S04]  /*1810*/  SEL R3, RZ, 0x1, P0 ;  /* 0x00000001ff037807 */ /* 0x004fc80000000000 */
[----:B------:R-:W-:-:S07]  /*1820*/  LOP3.LUT R10, R10, R3, RZ, 0x3c, !PT ;  /* 0x000000030a0a7212 */ /* 0x000fce00078e3cff */
.L_x_23:
[----:B------:R-:W-:Y:S01]  /*1830*/  UMOV UR4, 0x400 ;  /* 0x0000040000047882 */ /* 0x000fe20000000000 */
[----:B------:R-:W-:Y:S01]  /*1840*/  LEA.HI R3, R21, R21, RZ, 0x1 ;  /* 0x0000001515037211 */ /* 0x000fe200078f08ff */
[----:B-1----:R-:W-:Y:S01]  /*1850*/  ULEA UR4, UR37, UR4, 0x18 ;  /* 0x0000000425047291 */ /* 0x002fe2000f8ec0ff */
[----:B------:R-:W-:Y:S01]  /*1860*/  SHF.L.U32 R2, R15, 0x1f, RZ ;  /* 0x0000001f0f027819 */ /* 0x000fe200000006ff */
[----:B------:R-:W-:Y:S01]  /*1870*/  UISETP.GE.U32.AND UP0, UPT, UR15, 0x3f, UPT ;  /* 0x0000003f0f00788c */ /* 0x000fe2000bf06070 */
[----:B------:R-:W-:Y:S01]  /*1880*/  R2UR UR35, R16 ;  /* 0x00000000102372ca */ /* 0x000fe200000e0000 */
[----:B------:R-:W-:Y:S01]  /*1890*/  ULEA UR8, UR13, UR4, 0x3 ;  /* 0x000000040d087291 */ /* 0x000fe2000f8e18ff */
[----:B------:R-:W-:Y:S01]  /*18a0*/  IMAD.SHL.U32 R3, R3, 0x80, RZ ;  /* 0x0000008003037824 */ /* 0x000fe200078e00ff */
[----:B------:R-:W-:Y:S01]  /*18b0*/  R2UR UR11, R17 ;  /* 0x00000000110b72ca */ /* 0x000fe200000e0000 */
[----:B------:R-:W-:-:S03]  /*18c0*/  UMOV UR23, URZ ;  /* 0x000000ff00177c82 */ /* 0x000fc60008000000 */
[----:B------:R-:W-:-:S03]  /*18d0*/  LOP3.LUT R3, R3, 0xffffff00, RZ, 0xc0, !PT ;  /* 0xffffff0003037812 */ /* 0x000fc600078ec0ff */
[----:B------:R1:W2:Y:S01]  /*18e0*/  SYNCS.PHASECHK.TRANS64.TRYWAIT P0, [UR8+0x20], R2 ;  /* 0x00002002ff0075a7 */ /* 0x0002a20008001108 */
[----:B------:R-:W-:Y:S02]  /*18f0*/  R2UR UR9, R3 ;  /* 0x00000000030972ca */ /* 0x000fe400000e0000 */
[----:B------:R-:W-:-:S11]  /*1900*/  R2UR UR8, R20 ;  /* 0x00000000140872ca */ /* 0x000fd600000e0000 */
[----:B------:R-:W-:Y:S02]  /*1910*/  ULOP3.LUT UR35, UR9, 0x80, UR35, 0xf8, !UPT ;  /* 0x0000008009237892 */ /* 0x000fe4000f8ef823 */
[----:B------:R-:W-:Y:S01]  /*1920*/  ULEA UR11, UR8, UR11, 0x7 ;  /* 0x0000000b080b7291 */ /* 0x000fe2000f8e38ff */
[----:B------:R-:W-:Y:S11]  /*1930*/  BRA.U !UP0, `(.L_x_25) ;  /* 0x0000000108c07547 */ /* 0x000ff6000b800000 */
[----:B------:R-:W-:Y:S01]  /*1940*/  UMOV UR16, UR6 ;  /* 0x0000000600107c82 */ /* 0x000fe20008000000 */
[----:B------:R-:W-:Y:S01]  /*1950*/  UMOV UR17, UR13 ;  /* 0x0000000d00117c82 */ /* 0x000fe20008000000 */
[----:B------:R-:W-:-:S05]  /*1960*/  UMOV UR34, URZ ;  /* 0x000000ff00227c82 */ /* 0x000fca0008000000 */
.L_x_31:
[----:B------:R-:W-:Y:S01]  /*1970*/  ULEA UR33, UR17, UR4, 0x3 ;  /* 0x0000000411217291 */ /* 0x000fe2000f8e18ff */
[----:B------:R-:W-:Y:S01]  /*1980*/  @P5 MOV R3, 0x3000 ;  /* 0x0000300000035802 */ /* 0x000fe20000000f00 */
[----:B-12-4-:R-:W-:Y:S10]  /*1990*/  @P0 BRA `(.L_x_26) ;  /* 0x00000000000c0947 */ /* 0x016ff40003800000 */
[----:B------:R-:W-:-:S04]  /*19a0*/  SHF.L.U32 R5, R15, 0x1f, RZ ;  /* 0x0000001f0f057819 */ /* 0x000fc800000006ff */
[----:B------:R-:W2:Y:S02]  /*19b0*/  SYNCS.PHASECHK.TRANS64.TRYWAIT P0, [UR33+0x20], R5 ;  /* 0x00002005ff0075a7 */ /* 0x000ea40008001121 */
[----:B--2---:R-:W-:Y:S05]  /*19c0*/  @!P0 BRA `(.L_x_27) ;  /* 0x0000006c00bc8947 */ /* 0x004fea0003800000 */
.L_x_26:
[----:B------:R2:W-:Y:S01]  /*19d0*/  @P5 SYNCS.ARRIVE.TRANS64 RZ, [UR33], R3 ;  /* 0x00000003ffff59a7 */ /* 0x0005e20008000021 */
[----:B------:R-:W-:Y:S02]  /*19e0*/  ULOP3.LUT UR8, UR7, 0x2, URZ, 0xfc, !UPT ;  /* 0x0000000207087892 */ /* 0x000fe4000f8efcff */
[----:B------:R-:W-:Y:S02]  /*19f0*/  UIADD3 UR16, UPT, UPT, UR16, 0x1, URZ ;  /* 0x0000000110107890 */ /* 0x000fe4000fffe0ff */
[----:B------:R-:W-:Y:S02]  /*1a00*/  UISETP.NE.AND UP0, UPT, UR8, 0x2, UPT ;  /* 0x000000020800788c */ /* 0x000fe4000bf05270 */
[----:B------:R-:W-:-:S07]  /*1a10*/  UISETP.NE.AND UP2, UPT, UR16, 0x1, UPT ;  /* 0x000000011000788c */ /* 0x000fce000bf45270 */
[----:B------:R-:W-:Y:S05]  /*1a20*/  BRA.U UP0, `(.L_x_28) ;  /* 0x0000000100047547 */ /* 0x000fea000b800000 */
[----:B------:R-:W-:Y:S05]  /*1a30*/  BPT.TRAP 0x1 ;  /* 0x000000040000795c */ /* 0x000fea0000300000 */
.L_x_28:
[----:B------:R-:W-:Y:S04]  /*1a40*/  BSSY.RECONVERGENT B0, `(.L_x_29) ;  /* 0x0000003000007945 */ /* 0x000fe80003800200 */
[----:B------:R-:W-:Y:S05]  /*1a50*/  @!P4 BRA `(.L_x_30) ;  /* 0x000000000004c947 */ /* 0x000fea0003800000 */
[----:B------:R-:W-:Y:S05]  /*1a60*/  BPT.TRAP 0x1 ;  /* 0x000000040000795c */ /* 0x000fea0000300000 */
.L_x_30:
[----:B------:R-:W-:Y:S05]  /*1a70*/  BSYNC.RECONVERGENT B0 ;  /* 0x0000000000007941 */ /* 0x000fea0003800200 */
.L_x_29:
[----:B------:R-:W-:Y:S02]  /*1a80*/  UIADD3 UR13, UPT, UPT, UR17, 0x1, URZ ;  /* 0x00000001110d7890 */ /* 0x000fe4000fffe0ff */
[----:B------:R-:W-:Y:S02]  /*1a90*/  ULEA UR32, UR17, UR4, 0xc ;  /* 0x0000000411207291 */ /* 0x000fe4000f8e60ff */
[----:B------:R-:W-:Y:S02]  /*1aa0*/  UISETP.NE.AND UP0, UPT, UR13, 0x4, UPT ;  /* 0x000000040d00788c */ /* 0x000fe4000bf05270 */
[----:B------:R-:W-:Y:S02]  /*1ab0*/  UIADD3 UR28, UP1, UPT, UR24, 0x80, URZ ;  /* 0x00000080181c7890 */ /* 0x000fe4000ff3e0ff */
[----:B------:R-:W-:Y:S02]  /*1ac0*/  USEL UR9, URZ, 0x1, UP0 ;  /* 0x00000001ff097887 */ /* 0x000fe40008000000 */
[----:B------:R-:W-:-:S02]  /*1ad0*/  USEL UR13, UR13, URZ, UP0 ;  /* 0x000000ff0d0d7287 */ /* 0x000fc40008000000 */
[----:B------:R-:W-:Y:S02]  /*1ae0*/  UIADD3 UR26, UP0, UPT, UR24, 0x180, URZ ;  /* 0x00000180181a7890 */ /* 0x000fe4000ff1e0ff */
[----:B------:R-:W-:Y:S01]  /*1af0*/  ULEA UR8, UR13, UR4, 0x3 ;  /* 0x000000040d087291 */ /* 0x000fe2000f8e18ff */
[----:B------:R-:W-:Y:S01]  /*1b00*/  LOP3.LUT R15, R15, UR9, RZ, 0x3c, !PT ;  /* 0x000000090f0f7c12 */ /* 0x000fe2000f8e3cff */
[----:B------:R-:W-:Y:S02]  /*1b10*/  ULOP3.LUT UR33, UR33, 0xfefffff8, URZ, 0xc0, !UPT ;  /* 0xfefffff821217892 */ /* 0x000fe4000f8ec0ff */
[----:B------:R-:W-:Y:S01]  /*1b20*/  UIADD3.X UR29, UPT, UPT, URZ, UR25, URZ, UP1, !UPT ;  /* 0x00000019ff1d7290 */ /* 0x000fe20008ffe4ff */
[----:B-1----:R-:W-:Y:S01]  /*1b30*/  SHF.L.U32 R2, R15, 0x1f, RZ ;  /* 0x0000001f0f027819 */ /* 0x002fe200000006ff */
[----:B------:R-:W-:Y:S02]  /*1b40*/  UIADD3 UR32, UPT, UPT, UR32, 0x8400, URZ ;  /* 0x0000840020207890 */ /* 0x000fe4000fffe0ff */
[----:B------:R-:W-:Y:S01]  /*1b50*/  UIADD3.X UR27, UPT, UPT, URZ, UR25, URZ, UP0, !UPT ;  /* 0x00000019ff1b7290 */ /* 0x000fe200087fe4ff */
[----:B------:R4:W1:Y:S01]  /*1b60*/  SYNCS.PHASECHK.TRANS64.TRYWAIT P0, [UR8+0x20], R2 ;  /* 0x00002002ff0075a7 */ /* 0x0008620008001108 */
[----:B------:R-:W-:Y:S01]  /*1b70*/  ULEA UR8, UR17, UR4, 0xb ;  /* 0x0000000411087291 */ /* 0x000fe2000f8e58ff */
[----:B------:R-:W-:Y:S01]  /*1b80*/  UMOV UR18, 0x0 ;  /* 0x0000000000127882 */ /* 0x000fe20000000000 */
[----:B------:R-:W-:-:S02]  /*1b90*/  UMOV UR19, 0x10000000 ;  /* 0x1000000000137882 */ /* 0x000fc40000000000 */
[----:B------:R-:W-:Y:S01]  /*1ba0*/  UIADD3 UR8, UPT, UPT, UR8, 0xc400, URZ ;  /* 0x0000c40008087890 */ /* 0x000fe2000fffe0ff */
[----:B------:R2:W-:Y:S01]  /*1bb0*/  UTMALDG.3D.2CTA [UR32], [UR28], desc[UR18] ;  /* 0x000012201c0075b4 */ /* 0x0005e20008211000 */
[----:B------:R-:W-:Y:S01]  /*1bc0*/  UMOV UR10, UR34 ;  /* 0x00000022000a7c82 */ /* 0x000fe20008000000 */
[----:B------:R-:W-:Y:S01]  /*1bd0*/  UMOV UR12, UR36 ;  /* 0x00000024000c7c82 */ /* 0x000fe20008000000 */
[----:B------:R-:W-:Y:S01]  /*1be0*/  UMOV UR9, UR33 ;  /* 0x0000002100097c82 */ /* 0x000fe20008000000 */
[----:B------:R-:W-:Y:S01]  /*1bf0*/  UMOV UR23, UR5 ;  /* 0x0000000500177c82 */ /* 0x000fe20008000000 */
[----:B------:R-:W-:-:S03]  /*1c00*/  UMOV UR17, UR13 ;  /* 0x0000000d00117c82 */ /* 0x000fc60008000000 */
[----:B------:R4:W-:Y:S01]  /*1c10*/  UTMALDG.3D.2CTA [UR8], [UR26], desc[UR18] ;  /* 0x000012081a0075b4 */ /* 0x0009e20008211000 */
[----:B--2---:R-:W-:Y:S01]  /*1c20*/  UIADD3 UR34, UPT, UPT, UR34, 0x20, URZ ;  /* 0x0000002022227890 */ /* 0x004fe2000fffe0ff */
[----:B------:R-:W-:Y:S11]  /*1c30*/  BRA.U UP2, `(.L_x_31) ;  /* 0xfffffffd024c7547 */ /* 0x000ff6000b83ffff */
.L_x_25:
[----:B----4-:R-:W-:Y:S01]  /*1c40*/  ULEA UR8, UR13, UR4, 0x3 ;  /* 0x000000040d087291 */ /* 0x010fe2000f8e18ff */
[----:B-1----:R-:W-:Y:S01]  /*1c50*/  SHF.L.U32 R2, R15, 0x1f, RZ ;  /* 0x0000001f0f027819 */ /* 0x002fe200000006ff */
[----:B------:R-:W-:Y:S01]  /*1c60*/  @!P1 SYNCS.ARRIVE.TRANS64.A1T0 RZ, [UR4+0x68], RZ ;  /* 0x000068ffffff99a7 */ /* 0x000fe20008100004 */
[----:B------:R-:W-:-:S06]  /*1c70*/  UISETP.GT.AND UP0, UPT, UR22, UR21, UPT ;  /* 0x000000151600728c */ /* 0x000fcc000bf04270 */
[----:B--2---:R1:W2:Y:S03]  /*1c80*/  SYNCS.PHASECHK.TRANS64.TRYWAIT P0, [UR8+0x20], R2 ;  /* 0x00002002ff0075a7 */ /* 0x0042a60008001108 */
[----:B------:R-:W-:Y:S05]  /*1c90*/  BRA.U !UP0, `(.L_x_32) ;  /* 0x0000000108c07547 */ /* 0x000fea000b800000 */
[----:B------:R-:W-:Y:S01]  /*1ca0*/  UIADD3 UR26, UPT, UPT, UR14, UR23, URZ ;  /* 0x000000170e1a7290 */ /* 0x000fe2000fffe0ff */
[----:B------:R-:W-:-:S11]  /*1cb0*/  UMOV UR27, UR13 ;  /* 0x0000000d001b7c82 */ /* 0x000fd60008000000 */
.L_x_38:
[----:B------:R-:W-:Y:S01]  /*1cc0*/  ULEA UR17, UR27, UR4, 0x3 ;  /* 0x000000041b117291 */ /* 0x000fe2000f8e18ff */
[----:B--2---:R-:W-:Y:S01]  /*1cd0*/  @P5 MOV R3, 0x3000 ;  /* 0x0000300000035802 */ /* 0x004fe20000000f00 */
[----:B-12---:R-:W-:Y:S10]  /*1ce0*/  @P0 BRA `(.L_x_33) ;  /* 0x00000000000c0947 */ /* 0x006ff40003800000 */
[----:B------:R-:W-:-:S04]  /*1cf0*/  SHF.L.U32 R5, R15, 0x1f, RZ ;  /* 0x0000001f0f057819 */ /* 0x000fc800000006ff */
[----:B------:R-:W2:Y:S02]  /*1d00*/  SYNCS.PHASECHK.TRANS64.TRYWAIT P0, [UR17+0x20], R5 ;  /* 0x00002005ff0075a7 */ /* 0x000ea40008001111 */
[----:B--2---:R-:W-:Y:S05]  /*1d10*/  @!P0 BRA `(.L_x_34) ;  /* 0x0000006c00008947 */ /* 0x004fea0003800000 */
.L_x_33:
[----:B------:R2:W-:Y:S01]  /*1d20*/  @P5 SYNCS.ARRIVE.TRANS64 RZ, [UR17], R3 ;  /* 0x00000003ffff59a7 */ /* 0x0005e20008000011 */
[----:B------:R-:W-:-:S04]  /*1d30*/  ULOP3.LUT UR8, UR7, 0x2, URZ, 0xfc, !UPT ;  /* 0x0000000207087892 */ /* 0x000fc8000f8efcff */
[----:B------:R-:W-:-:S09]  /*1d40*/  UISETP.NE.AND UP0, UPT, UR8, 0x2, UPT ;  /* 0x000000020800788c */ /* 0x000fd2000bf05270 */
[----:B------:R-:W-:Y:S05]  /*1d50*/  BRA.U UP0, `(.L_x_35) ;  /* 0x0000000100047547 */ /* 0x000fea000b800000 */
[----:B------:R-:W-:Y:S05]  /*1d60*/  BPT.TRAP 0x1 ;  /* 0x000000040000795c */ /* 0x000fea0000300000 */
.L_x_35:
[----:B------:R-:W-:Y:S04]  /*1d70*/  BSSY.RECONVERGENT B0, `(.L_x_36) ;  /* 0x0000003000007945 */ /* 0x000fe80003800200 */
[----:B------:R-:W-:Y:S05]  /*1d80*/  @!P4 BRA `(.L_x_37) ;  /* 0x000000000004c947 */ /* 0x000fea0003800000 */
[----:B------:R-:W-:Y:S05]  /*1d90*/  BPT.TRAP 0x1 ;  /* 0x000000040000795c */ /* 0x000fea0000300000 */
.L_x_37:
[----:B------:R-:W-:Y:S05]  /*1da0*/  BSYNC.RECONVERGENT B0 ;  /* 0x0000000000007941 */ /* 0x000fea0003800200 */
.L_x_36:
        /* <DEDUP_REMOVED lines=9> */
[----:B------:R-:W-:Y:S02]  /*1e40*/  USHF.L.U32 UR18, UR23, 0x5, URZ ;  /* 0x0000000517127899 */ /* 0x000fe400080006ff */
[----:B------:R-:W-:Y:S01]  /*1e50*/  ULOP3.LUT UR17, UR17, 0xfefffff8, URZ, 0xc0, !UPT ;  /* 0xfefffff811117892 */ /* 0x000fe2000f8ec0ff */
[----:B-1----:R-:W-:Y:S01]  /*1e60*/  SHF.L.U32 R2, R15, 0x1f, RZ ;  /* 0x0000001f0f027819 */ /* 0x002fe200000006ff */
[----:B------:R-:W-:Y:S02]  /*1e70*/  UIADD3 UR16, UPT, UPT, UR16, 0x8400, URZ ;  /* 0x0000840010107890 */ /* 0x000fe4000fffe0ff */
[----:B------:R-:W-:Y:S01]  /*1e80*/  UIADD3.X UR33, UPT, UPT, URZ, UR25, URZ, UP1, !UPT ;  /* 0x00000019ff217290 */ /* 0x000fe20008ffe4ff */
[----:B------:R4:W1:Y:S01]  /*1e90*/  SYNCS.PHASECHK.TRANS64.TRYWAIT P0, [UR8+0x20], R2 ;  /* 0x00002002ff0075a7 */ /* 0x0008620008001108 */
[----:B------:R-:W-:-:S02]  /*1ea0*/  ULEA UR8, UR27, UR4, 0xb ;  /* 0x000000041b087291 */ /* 0x000fc4000f8e58ff */
[----:B------:R-:W-:Y:S02]  /*1eb0*/  UIADD3.X UR31, UPT, UPT, URZ, UR25, URZ, UP0, !UPT ;  /* 0x00000019ff1f7290 */ /* 0x000fe400087fe4ff */
[----:B------:R-:W-:Y:S01]  /*1ec0*/  UIADD3 UR8, UPT, UPT, UR8, 0xc400, URZ ;  /* 0x0000c40008087890 */ /* 0x000fe2000fffe0ff */
[----:B------:R-:W-:Y:S01]  /*1ed0*/  UMOV UR28, 0x0 ;  /* 0x00000000001c7882 */ /* 0x000fe20000000000 */
[----:B------:R-:W-:Y:S01]  /*1ee0*/  UMOV UR29, 0x10000000 ;  /* 0x10000000001d7882 */ /* 0x000fe20000000000 */
[----:B------:R-:W-:Y:S01]  /*1ef0*/  UMOV UR19, UR35 ;  /* 0x0000002300137c82 */ /* 0x000fe20008000000 */
[----:B------:R-:W-:Y:S01]  /*1f00*/  UMOV UR20, UR36 ;  /* 0x0000002400147c82 */ /* 0x000fe20008000000 */
[----:B------:R-:W-:Y:S01]  /*1f10*/  UMOV UR12, UR36 ;  /* 0x00000024000c7c82 */ /* 0x000fe20008000000 */
[----:B------:R-:W-:Y:S01]  /*1f20*/  UMOV UR9, UR17 ;  /* 0x0000001100097c82 */ /* 0x000fe20008000000 */
[----:B------:R-:W-:Y:S01]  /*1f30*/  UMOV UR10, UR18 ;  /* 0x00000012000a7c82 */ /* 0x000fe20008000000 */
[----:B------:R4:W-:Y:S01]  /*1f40*/  UTMALDG.3D.2CTA [UR16], [UR32], desc[UR28] ;  /* 0x00001c10200075b4 */ /* 0x0009e20008211000 */
[----:B------:R-:W-:Y:S01]  /*1f50*/  UIADD3 UR23, UPT, UPT, UR23, 0x1, URZ ;  /* 0x0000000117177890 */ /* 0x000fe2000fffe0ff */
[----:B------:R-:W-:-:S03]  /*1f60*/  UMOV UR27, UR13 ;  /* 0x0000000d001b7c82 */ /* 0x000fc60008000000 */
[----:B------:R-:W-:Y:S01]  /*1f70*/  UISETP.NE.AND UP0, UPT, UR23, UR26, UPT ;  /* 0x0000001a1700728c */ /* 0x000fe2000bf05270 */
[----:B------:R4:W-:Y:S08]  /*1f80*/  UTMALDG.3D.2CTA [UR8], [UR30], desc[UR28] ;  /* 0x00001c081e0075b4 */ /* 0x0009f00008211000 */
[----:B----4-:R-:W-:Y:S05]  /*1f90*/  BRA.U UP0, `(.L_x_38) ;  /* 0xfffffffd00487547 */ /* 0x010fea000b83ffff */
.L_x_32:
[C---:B-1----:R-:W-:Y:S01]  /*1fa0*/  LEA R2, R14.reuse, UR4, 0x3 ;  /* 0x000000040e027c11 */ /* 0x042fe2000f8e18ff */
[----:B------:R-:W-:Y:S01]  /*1fb0*/  NOP ;  /* 0x0000000000007918 */ /* 0x000fe20000000000 */
[----:B--2---:R-:W-:Y:S02]  /*1fc0*/  SHF.L.U32 R3, R13, 0x1f, RZ ;  /* 0x0000001f0d037819 */ /* 0x004fe400000006ff */
[----:B------:R-:W-:Y:S02]  /*1fd0*/  LEA R4, R14, UR4, 0x4 ;  /* 0x000000040e047c11 */ /* 0x000fe4000f8e20ff */
[----:B------:R-:W1:Y:S02]  /*1fe0*/  SYNCS.PHASECHK.TRANS64.TRYWAIT P0, [R2+URZ+0x70], R3 ;  /* 0x00007003020075a7 */ /* 0x000e6400080011ff */
[----:B-1----:R-:W-:Y:S05]  /*1ff0*/  @!P0 BRA `(.L_x_39) ;  /* 0x0000006800608947 */ /* 0x002fea0003800000 */
.L_x_127:
[----:B------:R-:W2:Y:S01]  /*2000*/  LDS.128 R4, [R4+0x100] ;  /* 0x0001000004047984 */ /* 0x000ea20000000c00 */
[----:B------:R-:W-:Y:S01]  /*2010*/  ISETP.GE.AND P0, PT, R72, 0x1, PT ;  /* 0x000000014800780c */ /* 0x000fe20003f06270 */
[----:B-1----:R-:W-:Y:S01]  /*2020*/  VIADD R2, R2, 0x80 ;  /* 0x0000008002027836 */ /* 0x002fe20000000000 */
[----:B------:R-:W-:Y:S01]  /*2030*/  @!PT LDS RZ, [RZ] ;  /* 0x00000000fffff984 */ /* 0x000fe20000000800 */
[----:B------:R-:W-:Y:S01]  /*2040*/  @!PT LDS RZ, [RZ] ;  /* 0x00000000fffff984 */ /* 0x000fe20000000800 */
[----:B------:R-:W-:Y:S01]  /*2050*/  @!PT LDS RZ, [RZ] ;  /* 0x00000000fffff984 */ /* 0x000fe20000000800 */
[----:B------:R-:W-:Y:S01]  /*2060*/  @!PT LDS RZ, [RZ] ;  /* 0x00000000fffff984 */ /* 0x000fe20000000800 */
[----:B------:R1:W-:Y:S06]  /*2070*/  MEMBAR.ALL.CTA ;  /* 0x0000000000007992 */ /* 0x0003ec0000008000 */
[----:B-1----:R-:W1:Y:S01]  /*2080*/  FENCE.VIEW.ASYNC.S ;  /* 0x00000000000073c6 */ /* 0x002e620000000000 */
[----:B------:R-:W-:-:S04]  /*2090*/  PRMT R2, RZ, 0x654, R2 ;  /* 0x00000654ff027816 */ /* 0x000fc80000000002 */
[----:B-1----:R1:W-:Y:S01]  /*20a0*/  SYNCS.ARRIVE.TRANS64.RED.A1T0 RZ, [R2+URZ], RZ ;  /* 0x000000ff02ff79a7 */ /* 0x0023e200081004ff */
[----:B--2---:R-:W-:-:S13]  /*20b0*/  LOP3.LUT P2, RZ, R6, 0x1, RZ, 0xc0, !PT ;  /* 0x0000000106ff7812 */ /* 0x004fda000784c0ff */
[----:B------:R-:W-:Y:S01]  /*20c0*/  @P2 SHF.R.U32.HI R3, RZ, 0x10, R5 ;  /* 0x00000010ff032819 */ /* 0x000fe20000011605 */
[----:B------:R-:W-:Y:S01]  /*20d0*/  VOTEU.ANY UP0, P2 ;  /* 0x0000000000ff7886 */ /* 0x000fe20001000100 */
[----:B------:R-:W-:Y:S02]  /*20e0*/  @P2 MOV R11, R4 ;  /* 0x00000004000b2202 */ /* 0x000fe40000000f00 */
[----:B------:R-:W-:Y:S02]  /*20f0*/  @P2 R2UR.BROADCAST UR8, R3 ;  /* 0x00000000030822ca */ /* 0x000fe400008e0000 */
[----:B------:R-:W-:-:S11]  /*2100*/  @P2 LOP3.LUT R8, R5, 0xffff, RZ, 0xc0, !PT ;  /* 0x0000ffff05082812 */ /* 0x000fd600078ec0ff */
[----:B------:R-:W-:Y:S01]  /*2110*/  @UP0 UMOV UR36, UR8 ;  /* 0x0000000800240c82 */ /* 0x000fe20008000000 */
[----:B-1----:R-:W-:Y:S05]  /*2120*/  @!P0 BRA `(.L_x_40) ;  /* 0x0000000000b88947 */ /* 0x002fea0003800000 */
[----:B------:R-:W3:Y:S01]  /*2130*/  LDC.64 R4, c[0x0][0xb18] ;  /* 0x0002c600ff047b82 */ /* 0x000ee20000000a00 */
[----:B------:R-:W-:-:S07]  /*2140*/  ISETP.NE.AND P3, PT, R72, 0x1, PT ;  /* 0x000000014800780c */ /* 0x000fce0003f65270 */
[----:B------:R-:W1:Y:S08]  /*2150*/  LDC.64 R6, c[0x0][0xb10] ;  /* 0x0002c400ff067b82 */ /* 0x000e700000000a00 */
[----:B------:R-:W2:Y:S08]  /*2160*/  LDC R18, c[0x0][0xb20] ;  /* 0x0002c800ff127b82 */ /* 0x000eb00000000800 */
[----:B------:R-:W4:Y:S01]  /*2170*/  LDC R20, c[0x0][0xb0c] ;  /* 0x0002c300ff147b82 */ /* 0x000f220000000800 */
[----:B---3--:R-:W-:Y:S01]  /*2180*/  IMAD.HI.U32 R19, R0, R5, RZ ;  /* 0x0000000500137227 */ /* 0x008fe200078e00ff */
[----:B------:R-:W-:-:S03]  /*2190*/  ISETP.NE.AND P0, PT, R4, 0x1, PT ;  /* 0x000000010400780c */ /* 0x000fc60003f05270 */
[----:B------:R-:W-:-:S03]  /*21a0*/  IMAD.HI.U32 R5, R8, R5, RZ ;  /* 0x0000000508057227 */ /* 0x000fc600078e00ff */
[----:B------:R-:W3:Y:S01]  /*21b0*/  LDC.64 R2, c[0x0][0xb28] ;  /* 0x0002ca00ff027b82 */ /* 0x000ee20000000a00 */
[----:B-1----:R-:W-:-:S04]  /*21c0*/  IMAD.HI.U32 R22, R9, R6, RZ ;  /* 0x0000000609167227 */ /* 0x002fc800078e00ff */
[----:B------:R-:W-:Y:S01]  /*21d0*/  IMAD.HI.U32 R24, R11, R6, RZ ;  /* 0x000000060b187227 */ /* 0x000fe200078e00ff */
[----:B------:R-:W-:Y:S02]  /*21e0*/  SHF.R.U32.HI R22, RZ, R7, R22 ;  /* 0x00000007ff167219 */ /* 0x000fe40000011616 */
[-C--:B--2---:R-:W-:Y:S02]  /*21f0*/  SHF.R.U32.HI R19, RZ, R18.reuse, R19 ;  /* 0x00000012ff137219 */ /* 0x084fe40000011613 */
[----:B------:R-:W-:Y:S02]  /*2200*/  SHF.R.U32.HI R5, RZ, R18, R5 ;  /* 0x00000012ff057219 */ /* 0x000fe40000011605 */
[----:B------:R-:W-:Y:S02]  /*2210*/  SEL R19, R0, R19, !P0 ;  /* 0x0000001300137207 */ /* 0x000fe40004000000 */
[----:B------:R-:W-:Y:S02]  /*2220*/  SHF.R.U32.HI R24, RZ, R7, R24 ;  /* 0x00000007ff187219 */ /* 0x000fe40000011618 */
[----:B----4-:R-:W-:-:S02]  /*2230*/  ISETP.NE.AND P1, PT, R20, 0x1, PT ;  /* 0x000000011400780c */ /* 0x010fc40003f25270 */
[----:B------:R-:W-:Y:S02]  /*2240*/  SEL R5, R8, R5, !P0 ;  /* 0x0000000508057207 */ /* 0x000fe40004000000 */
[----:B------:R-:W-:Y:S02]  /*2250*/  SEL R21, R9, R22, !P1 ;  /* 0x0000001609157207 */ /* 0x000fe40004800000 */
[----:B------:R-:W-:Y:S01]  /*2260*/  SEL R7, R11, R24, !P1 ;  /* 0x000000180b077207 */ /* 0x000fe20004800000 */
[----:B---3--:R-:W-:-:S04]  /*2270*/  IMAD.HI.U32 R22, R19, R2, RZ ;  /* 0x0000000213167227 */ /* 0x008fc800078e00ff */
[----:B------:R-:W-:Y:S01]  /*2280*/  IMAD.HI.U32 R6, R21, R2, RZ ;  /* 0x0000000215067227 */ /* 0x000fe200078e00ff */
[----:B------:R-:W-:-:S04]  /*2290*/  @P3 SHF.R.U32.HI R19, RZ, R3, R22 ;  /* 0x00000003ff133219 */ /* 0x000fc80000011616 */
[----:B------:R-:W-:Y:S01]  /*22a0*/  @P3 SHF.R.U32.HI R21, RZ, R3, R6 ;  /* 0x00000003ff153219 */ /* 0x000fe20000011606 */
[----:B------:R-:W-:-:S04]  /*22b0*/  IMAD R19, R72, R19, RZ ;  /* 0x0000001348137224 */ /* 0x000fc800078e02ff */
[----:B------:R-:W-:Y:S01]  /*22c0*/  IMAD R6, R72, R21, RZ ;  /* 0x0000001548067224 */ /* 0x000fe200078e02ff */
[C---:B------:R-:W-:Y:S02]  /*22d0*/  ISETP.GE.AND P0, PT, R5.reuse, R19, PT ;  /* 0x000000130500720c */ /* 0x040fe40003f06270 */
[----:B------:R-:W-:Y:S02]  /*22e0*/  IADD3 R19, PT, PT, -R5, RZ, RZ ;  /* 0x000000ff05137210 */ /* 0x000fe40007ffe1ff */
[----:B------:R-:W-:Y:S01]  /*22f0*/  ISETP.GE.OR P0, PT, R7, R6, P0 ;  /* 0x000000060700720c */ /* 0x000fe20000706670 */
[----:B------:R-:W-:-:S04]  /*2300*/  IMAD.HI.U32 R6, R5, R2, RZ ;  /* 0x0000000205067227 */ /* 0x000fc800078e00ff */
[----:B------:R-:W-:Y:S01]  /*2310*/  IMAD R8, R4, R19, R8 ;  /* 0x0000001304087224 */ /* 0x000fe200078e0208 */
[----:B------:R-:W-:-:S04]  /*2320*/  SHF.R.U32.HI R6, RZ, R3, R6 ;  /* 0x00000003ff067219 */ /* 0x000fc80000011606 */
[----:B------:R-:W-:-:S03]  /*2330*/  SEL R6, R5, R6, !P3 ;  /* 0x0000000605067207 */ /* 0x000fc60005800000 */
[----:B------:R-:W-:-:S04]  /*2340*/  @!P0 IMAD.HI.U32 R18, R7, R2, RZ ;  /* 0x0000000207128227 */ /* 0x000fc800078e00ff */
[----:B------:R-:W-:Y:S01]  /*2350*/  IMAD.MOV R2, RZ, RZ, -R6 ;  /* 0x000000ffff027224 */ /* 0x000fe200078e0a06 */
[----:B------:R-:W-:-:S03]  /*2360*/  @!P0 SHF.R.U32.HI R18, RZ, R3, R18 ;  /* 0x00000003ff128219 */ /* 0x000fc60000011612 */
[----:B------:R-:W-:Y:S01]  /*2370*/  IMAD R2, R72, R2, R5 ;  /* 0x0000000248027224 */ /* 0x000fe200078e0205 */
        /* <DEDUP_REMOVED lines=9> */
.L_x_40:
[----:B------:R-:W1:Y:S02]  /*2410*/  LDCU UR8, c[0x0][0xb30] ;  /* 0x00016600ff0877ac */ /* 0x000e640008000800 */
[----:B-1----:R-:W-:-:S09]  /*2420*/  UISETP.NE.AND UP0, UPT, UR8, 0x1, UPT ;  /* 0x000000010800788c */ /* 0x002fd2000bf05270 */
[----:B------:R-:W-:Y:S05]  /*2430*/  BRA.U UP0, `(.L_x_41) ;  /* 0x0000000100407547 */ /* 0x000fea000b800000 */
[----:B------:R-:W1:Y:S08]  /*2440*/  LDC.64 R4, c[0x0][0xb10] ;  /* 0x0002c400ff047b82 */ /* 0x000e700000000a00 */
[----:B------:R-:W2:Y:S08]  /*2450*/  LDC.64 R2, c[0x0][0xb18] ;  /* 0x0002c600ff027b82 */ /* 0x000eb00000000a00 */
[----:B------:R-:W4:Y:S08]  /*2460*/  LDC R6, c[0x0][0xb20] ;  /* 0x0002c800ff067b82 */ /* 0x000f300000000800 */
[----:B------:R-:W3:Y:S01]  /*2470*/  LDC R18, c[0x0][0xb0c] ;  /* 0x0002c300ff127b82 */ /* 0x000ee20000000800 */
[----:B-1----:R-:W-:-:S05]  /*2480*/  IMAD.HI.U32 R4, R11, R4, RZ ;  /* 0x000000040b047227 */ /* 0x002fca00078e00ff */
[----:B------:R-:W-:Y:S01]  /*2490*/  SHF.R.U32.HI R4, RZ, R5, R4 ;  /* 0x00000005ff047219 */ /* 0x000fe20000011604 */
[----:B--2---:R-:W-:Y:S01]  /*24a0*/  IMAD.HI.U32 R3, R8, R3, RZ ;  /* 0x0000000308037227 */ /* 0x004fe200078e00ff */
[----:B------:R-:W-:-:S04]  /*24b0*/  ISETP.NE.AND P0, PT, R2, 0x1, PT ;  /* 0x000000010200780c */ /* 0x000fc80003f05270 */
[----:B----4-:R-:W-:-:S04]  /*24c0*/  SHF.R.U32.HI R3, RZ, R6, R3 ;  /* 0x00000006ff037219 */ /* 0x010fc80000011603 */
[----:B------:R-:W-:Y:S02]  /*24d0*/  SEL R3, R8, R3, !P0 ;  /* 0x0000000308037207 */ /* 0x000fe40004000000 */
[----:B---3--:R-:W-:-:S04]  /*24e0*/  ISETP.NE.AND P1, PT, R18, 0x1, PT ;  /* 0x000000011200780c */ /* 0x008fc80003f25270 */
[----:B------:R-:W-:-:S05]  /*24f0*/  SEL R4, R11, R4, !P1 ;  /* 0x000000040b047207 */ /* 0x000fca0004800000 */
[----:B------:R-:W-:Y:S02]  /*2500*/  IMAD.IADD R5, R3, 0x1, -R4 ;  /* 0x0000000103057824 */ /* 0x000fe400078e0a04 */
[----:B------:R-:W-:Y:S02]  /*2510*/  IMAD.IADD R3, R4, 0x1, -R3 ;  /* 0x0000000104037824 */ /* 0x000fe400078e0a03 */
[----:B------:R-:W-:Y:S02]  /*2520*/  IMAD R11, R5, R18, R11 ;  /* 0x00000012050b7224 */ /* 0x000fe400078e020b */
[----:B------:R-:W-:-:S07]  /*2530*/  IMAD R8, R3, R2, R8 ;  /* 0x0000000203087224 */ /* 0x000fce00078e0208 */
.L_x_41:
[----:B------:R-:W-:Y:S01]  /*2540*/  VIADD R14, R14, 0x1 ;  /* 0x000000010e0e7836 */ /* 0x000fe20000000000 */
[----:B------:R-:W-:Y:S01]  /*2550*/  PLOP3.LUT P1, PT, PT, PT, PT, 0x80, 0x8 ;  /* 0x000000000008781c */ /* 0x000fe20003f2f070 */
[----:B------:R-:W-:Y:S02]  /*2560*/  IMAD.IADD R21, R11, 0x1, R170 ;  /* 0x000000010b157824 */ /* 0x000fe400078e02aa */
[----:B------:R-:W-:Y:S01]  /*2570*/  IMAD.IADD R20, R8, 0x1, R147 ;  /* 0x0000000108147824 */ /* 0x000fe200078e0293 */
[----:B------:R-:W-:-:S04]  /*2580*/  ISETP.NE.AND P0, PT, R14, 0x2, PT ;  /* 0x000000020e00780c */ /* 0x000fc80003f05270 */
[----:B------:R-:W-:Y:S02]  /*2590*/  SEL R2, RZ, 0x1, P0 ;  /* 0x00000001ff027807 */ /* 0x000fe40000000000 */
[----:B------:R-:W-:Y:S02]  /*25a0*/  SEL R14, R14, RZ, P0 ;  /* 0x000000ff0e0e7207 */ /* 0x000fe40000000000 */
[----:B------:R-:W-:Y:S01]  /*25b0*/  LOP3.LUT R13, R13, R2, RZ, 0x3c, !PT ;  /* 0x000000020d0d7212 */ /* 0x000fe200078e3cff */
[----:B------:R-:W-:Y:S06]  /*25c0*/  @P2 BRA `(.L_x_42) ;  /* 0xfffffff000582947 */ /* 0x000fec000383ffff */
[----:B------:R-:W-:Y:S01]  /*25d0*/  UIADD3 UR4, UPT, UPT, UR4, 0x20, URZ ;  /* 0x0000002004047890 */ /* 0x000fe2000fffe0ff */
[----:B------:R-:W-:-:S03]  /*25e0*/  SHF.L.U32 R3, R15, 0x1f, RZ ;  /* 0x0000001f0f037819 */ /* 0x000fc600000006ff */
[----:B------:R-:W-:-:S09]  /*25f0*/  ULEA UR5, UR13, UR4, 0x3 ;  /* 0x000000040d057291 */ /* 0x000fd2000f8e18ff */
[----:B------:R-:W1:Y:S02]  /*2600*/  SYNCS.PHASECHK.TRANS64.TRYWAIT P0, [UR5], R3 ;  /* 0x00000003ff0075a7 */ /* 0x000e640008001105 */
[----:B-1----:R-:W-:Y:S05]  /*2610*/  @!P0 BRA `(.L_x_43) ;  /* 0x0000006000ec8947 */ /* 0x002fea0003800000 */
.L_x_129:
[----:B------:R-:W-:-:S04]  /*2620*/  UIADD3 UR6, UPT, UPT, UR13, 0x1, URZ ;  /* 0x000000010d067890 */ /* 0x000fc8000fffe0ff */
[----:B------:R-:W-:-:S04]  /*2630*/  UISETP.NE.AND UP0, UPT, UR6, 0x4, UPT ;  /* 0x000000040600788c */ /* 0x000fc8000bf05270 */
[----:B------:R-:W-:Y:S02]  /*2640*/  USEL UR7, URZ, 0x1, UP0 ;  /* 0x00000001ff077887 */ /* 0x000fe40008000000 */
[----:B------:R-:W-:-:S04]  /*2650*/  USEL UR6, UR6, URZ, UP0 ;  /* 0x000000ff06067287 */ /* 0x000fc80008000000 */
[----:B------:R-:W-:Y:S01]  /*2660*/  ULEA UR5, UR6, UR4, 0x3 ;  /* 0x0000000406057291 */ /* 0x000fe2000f8e18ff */
[----:B------:R-:W-:-:S04]  /*2670*/  LOP3.LUT R2, R15, UR7, RZ, 0x3c, !PT ;  /* 0x000000070f027c12 */ /* 0x000fc8000f8e3cff */
[----:B-1----:R-:W-:-:S04]  /*2680*/  SHF.L.U32 R3, R2, 0x1f, RZ ;  /* 0x0000001f02037819 */ /* 0x002fc800000006ff */
[----:B------:R-:W1:Y:S02]  /*2690*/  SYNCS.PHASECHK.TRANS64.TRYWAIT P0, [UR5], R3 ;  /* 0x00000003ff0075a7 */ /* 0x000e640008001105 */
[----:B-1----:R-:W-:Y:S05]  /*26a0*/  @!P0 BRA `(.L_x_44) ;  /* 0x0000006000e08947 */ /* 0x002fea0003800000 */
.L_x_131:
        /* <DEDUP_REMOVED lines=9> */
.L_x_133:
[----:B------:R-:W-:-:S04]  /*2740*/  UIADD3 UR6, UPT, UPT, UR6, 0x1, URZ ;  /* 0x0000000106067890 */ /* 0x000fc8000fffe0ff */
[----:B------:R-:W-:-:S04]  /*2750*/  UISETP.NE.AND UP0, UPT, UR6, 0x4, UPT ;  /* 0x000000040600788c */ /* 0x000fc8000bf05270 */
[----:B------:R-:W-:Y:S02]  /*2760*/  USEL UR5, URZ, 0x1, UP0 ;  /* 0x00000001ff057887 */ /* 0x000fe40008000000 */
[----:B------:R-:W-:-:S04]  /*2770*/  USEL UR6, UR6, URZ, UP0 ;  /* 0x000000ff06067287 */ /* 0x000fc80008000000 */
[----:B------:R-:W-:Y:S01]  /*2780*/  ULEA UR6, UR6, UR4, 0x3 ;  /* 0x0000000406067291 */ /* 0x000fe2000f8e18ff */
[----:B-1----:R-:W-:-:S04]  /*2790*/  LOP3.LUT R3, R2, UR5, RZ, 0x3c, !PT ;  /* 0x0000000502037c12 */ /* 0x002fc8000f8e3cff */
[----:B------:R-:W-:Y:S01]  /*27a0*/  SHF.L.U32 R3, R3, 0x1f, RZ ;  /* 0x0000001f03037819 */ /* 0x000fe200000006ff */
[----:B---3--:R-:W-:-:S07]  /*27b0*/  IMAD.U32 R0, RZ, RZ, UR6 ;  /* 0x00000006ff007e24 */ /* 0x008fce000f8e00ff */
.L_x_46:
[----:B-1----:R1:W2:Y:S02]  /*27c0*/  SYNCS.PHASECHK.TRANS64.TRYWAIT P0, [R0+URZ], R3 ;  /* 0x00000003000075a7 */ /* 0x0022a400080011ff */
[----:B--2---:R-:W-:Y:S05]  /*27d0*/  @!P0 NANOSLEEP.SYNCS 0x989680 ;  /* 0x009896800000895d */ /* 0x004fea0003900000 */
[----:B------:R-:W2:Y:S02]  /*27e0*/  @!P0 SYNCS.PHASECHK.TRANS64 P0, [R0+URZ], R3 ;  /* 0x00000003000085a7 */ /* 0x000ea400080010ff */
[----:B--2---:R-:W-:Y:S05]  /*27f0*/  @P0 EXIT ;  /* 0x000000000000094d */ /* 0x004fea0003800000 */
[----:B------:R-:W-:Y:S05]  /*2800*/  BRA `(.L_x_46) ;  /* 0xfffffffc00ec7947 */ /* 0x000fea000383ffff */
.L_x_22:
[----:B------:R-:W-:-:S04]  /*2810*/  UISETP.NE.AND UP1, UPT, UR37, URZ, UPT ;  /* 0x000000ff2500728c */ /* 0x000fc8000bf25270 */
[----:B------:R-:W-:-:S09]  /*2820*/  UISETP.NE.OR UP1, UPT, UR10, 0x1, UP1 ;  /* 0x000000010a00788c */ /* 0x000fd20008f25670 */
[----:B------:R-:W-:Y:S05]  /*2830*/  BRA.U UP1, `(.L_x_47) ;  /* 0x00000005014c7547 */ /* 0x000fea000b800000 */
[----:B------:R-:W-:Y:S01]  /*2840*/  HFMA2 R11, -RZ, RZ, 0, 0 ;  /* 0x00000000ff0b7431 */ /* 0x000fe200000001ff */
[----:B------:R-:W-:Y:S01]  /*2850*/  ISETP.GE.U32.AND P2, PT, R10, 0x2, PT ;  /* 0x000000020a00780c */ /* 0x000fe20003f46070 */
[----:B------:R-:W-:Y:S01]  /*2860*/  IMAD.MOV.U32 R12, RZ, RZ, 0x1 ;  /* 0x00000001ff0c7424 */ /* 0x000fe200078e00ff */
[----:B------:R-:W-:Y:S01]  /*2870*/  CS2R R8, SRZ ;  /* 0x0000000000087805 */ /* 0x000fe2000001ff00 */
[----:B------:R-:W-:Y:S01]  /*2880*/  IMAD.MOV.U32 R3, RZ, RZ, RZ ;  /* 0x000000ffff037224 */ /* 0x000fe200078e00ff */
[----:B------:R-:W-:Y:S01]  /*2890*/  UMOV UR4, 0x400 ;  /* 0x0000040000047882 */ /* 0x000fe20000000000 */
[----:B------:R-:W-:Y:S01]  /*28a0*/  UMOV UR6, URZ ;  /* 0x000000ff00067c82 */ /* 0x000fe20008000000 */
[----:B------:R-:W-:-:S12]  /*28b0*/  ULEA UR37, UR37, UR4, 0x18 ;  /* 0x0000000425257291 */ /* 0x000fd8000f8ec0ff */
.L_x_51:
[----:B------:R-:W-:Y:S02]  /*28c0*/  LEA R0, R3, UR37, 0x3 ;  /* 0x0000002503007c11 */ /* 0x000fe4000f8e18ff */
[----:B------:R-:W-:-:S03]  /*28d0*/  SHF.L.U32 R5, R8, 0x1f, RZ ;  /* 0x0000001f08057819 */ /* 0x000fc600000006ff */
[----:B------:R-:W-:Y:S01]  /*28e0*/  VIADD R4, R0, 0xe0 ;  /* 0x000000e000047836 */ /* 0x000fe20000000000 */
[----:B------:R-:W1:Y:S02]  /*28f0*/  SYNCS.PHASECHK.TRANS64.TRYWAIT P0, [R0+URZ+0xd0], R5 ;  /* 0x0000d005000075a7 */ /* 0x000e6400080011ff */
[----:B-1----:R-:W-:Y:S05]  /*2900*/  @!P0 BRA `(.L_x_48) ;  /* 0x0000006000788947 */ /* 0x002fea0003800000 */
.L_x_134:
[----:B------:R-:W-:Y:S01]  /*2910*/  ULEA UR5, UR6, UR37, 0x3 ;  /* 0x0000002506057291 */ /* 0x000fe2000f8e18ff */
[----:B------:R-:W-:Y:S01]  /*2920*/  PRMT R4, RZ, 0x654, R4 ;  /* 0x00000654ff047816 */ /* 0x000fe20000000004 */
[----:B-1----:R-:W-:Y:S01]  /*2930*/  @!P2 IMAD.MOV.U32 R5, RZ, RZ, 0x10 ;  /* 0x00000010ff05a424 */ /* 0x002fe200078e00ff */
[----:B------:R-:W-:Y:S01]  /*2940*/  SHF.L.U32 R7, R12, 0x1f, RZ ;  /* 0x0000001f0c077819 */ /* 0x000fe200000006ff */
[----:B------:R-:W-:Y:S01]  /*2950*/  UIADD3 UR4, UPT, UPT, UR5, 0x70, URZ ;  /* 0x0000007005047890 */ /* 0x000fe2000fffe0ff */
[----:B------:R1:W-:Y:S05]  /*2960*/  SYNCS.ARRIVE.TRANS64.RED.A1T0 RZ, [R4+URZ], RZ ;  /* 0x000000ff04ff79a7 */ /* 0x0003ea00081004ff */
[----:B------:R-:W-:Y:S01]  /*2970*/  IMAD.U32 R13, RZ, RZ, UR4 ;  /* 0x00000004ff0d7e24 */ /* 0x000fe2000f8e00ff */
[----:B------:R-:W2:Y:S04]  /*2980*/  SYNCS.PHASECHK.TRANS64.TRYWAIT P0, [UR5+0x80], R7 ;  /* 0x00008007ff0075a7 */ /* 0x000ea80008001105 */
[----:B------:R-:W-:Y:S01]  /*2990*/  PRMT R13, R10, 0x654, R13 ;  /* 0x000006540a0d7816 */ /* 0x000fe2000000000d */
[----:B-12---:R-:W-:Y:S06]  /*29a0*/  @!P0 BRA `(.L_x_49) ;  /* 0x0000006000648947 */ /* 0x006fec0003800000 */
.L_x_136:
[----:B------:R-:W-:Y:S01]  /*29b0*/  ULEA UR4, UR6, UR37, 0x4 ;  /* 0x0000002506047291 */ /* 0x000fe2000f8e20ff */
[----:B------:R-:W-:Y:S01]  /*29c0*/  SEL R2, R13, R2, !P2 ;  /* 0x000000020d027207 */ /* 0x000fe20005000000 */
[----:B------:R-:W-:Y:S01]  /*29d0*/  UIADD3 UR5, UPT, UPT, UR5, 0x70, URZ ;  /* 0x0000007005057890 */ /* 0x000fe2000fffe0ff */
[----:B-1----:R-:W-:Y:S01]  /*29e0*/  LEA R0, R11, UR37, 0x3 ;  /* 0x000000250b007c11 */ /* 0x002fe2000f8e18ff */
[----:B------:R-:W-:Y:S01]  /*29f0*/  UIADD3 UR4, UPT, UPT, UR4, 0x100, URZ ;  /* 0x0000010004047890 */ /* 0x000fe2000fffe0ff */
[----:B------:R1:W-:Y:S01]  /*2a00*/  @!P2 SYNCS.ARRIVE.TRANS64.RED RZ, [R2+URZ], R5 ;  /* 0x0000000502ffa9a7 */ /* 0x0003e200080004ff */
[----:B------:R-:W-:Y:S01]  /*2a10*/  UIADD3 UR6, UPT, UPT, UR6, 0x1, URZ ;  /* 0x0000000106067890 */ /* 0x000fe2000fffe0ff */
[----:B------:R-:W-:-:S03]  /*2a20*/  VIADD R3, R3, 0x1 ;  /* 0x0000000103037836 */ /* 0x000fc60000000000 */
[----:B------:R-:W-:Y:S02]  /*2a30*/  UISETP.NE.AND UP0, UPT, UR6, 0x2, UPT ;  /* 0x000000020600788c */ /* 0x000fe4000bf05270 */
[----:B------:R-:W-:Y:S01]  /*2a40*/  ISETP.NE.AND P0, PT, R3, 0x2, PT ;  /* 0x000000020300780c */ /* 0x000fe20003f05270 */
[----:B------:R-:W-:Y:S06]  /*2a50*/  UGETNEXTWORKID.BROADCAST [UR4], [UR5] ;  /* 0x00000000040073ca */ /* 0x000fec0008000100 */
[----:B------:R-:W-:Y:S02]  /*2a60*/  USEL UR4, URZ, 0x1, UP0 ;  /* 0x00000001ff047887 */ /* 0x000fe40008000000 */
[----:B------:R-:W-:-:S04]  /*2a70*/  USEL UR6, UR6, URZ, UP0 ;  /* 0x000000ff06067287 */ /* 0x000fc80008000000 */
[----:B------:R-:W-:Y:S02]  /*2a80*/  LOP3.LUT R12, R12, UR4, RZ, 0x3c, !PT ;  /* 0x000000040c0c7c12 */ /* 0x000fe4000f8e3cff */
[----:B-1----:R-:W-:-:S04]  /*2a90*/  SHF.L.U32 R5, R9, 0x1f, RZ ;  /* 0x0000001f09057819 */ /* 0x002fc800000006ff */
[----:B------:R-:W1:Y:S02]  /*2aa0*/  SYNCS.PHASECHK.TRANS64.TRYWAIT P1, [R0+URZ+0x70], R5 ;  /* 0x00007005000075a7 */ /* 0x000e6400080211ff */
[----:B-1----:R-:W-:Y:S05]  /*2ab0*/  @!P1 BRA `(.L_x_50) ;  /* 0x0000006000389947 */ /* 0x002fea0003800000 */
.L_x_137:
[----:B------:R-:W-:Y:S01]  /*2ac0*/  LEA R4, R11, UR37, 0x4 ;  /* 0x000000250b047c11 */ /* 0x000fe2000f8e20ff */
[----:B-1----:R-:W-:Y:S01]  /*2ad0*/  VIADD R0, R0, 0x80 ;  /* 0x0000008000007836 */ /* 0x002fe20000000000 */
[----:B------:R-:W-:Y:S01]  /*2ae0*/  SEL R3, R3, RZ, P0 ;  /* 0x000000ff03037207 */ /* 0x000fe20000000000 */
[----:B------:R-:W-:-:S03]  /*2af0*/  VIADD R11, R11, 0x1 ;  /* 0x000000010b0b7836 */ /* 0x000fc60000000000 */
[----:B------:R-:W1:Y:S01]  /*2b00*/  LDS.128 R4, [R4+0x100] ;  /* 0x0001000004047984 */ /* 0x000e620000000c00 */
[----:B------:R-:W-:Y:S02]  /*2b10*/  PRMT R0, RZ, 0x654, R0 ;  /* 0x00000654ff007816 */ /* 0x000fe40000000000 */
[C---:B------:R-:W-:Y:S01]  /*2b20*/  ISETP.NE.AND P1, PT, R11.reuse, 0x2, PT ;  /* 0x000000020b00780c */ /* 0x040fe20003f25270 */
[----:B------:R-:W-:Y:S01]  /*2b30*/  @!PT LDS RZ, [RZ] ;  /* 0x00000000fffff984 */ /* 0x000fe20000000800 */
[----:B------:R-:W-:Y:S01]  /*2b40*/  @!PT LDS RZ, [RZ] ;  /* 0x00000000fffff984 */ /* 0x000fe20000000800 */
[----:B------:R-:W-:Y:S01]  /*2b50*/  @!PT LDS RZ, [RZ] ;  /* 0x00000000fffff984 */ /* 0x000fe20000000800 */
[----:B------:R-:W-:Y:S01]  /*2b60*/  @!PT LDS RZ, [RZ] ;  /* 0x00000000fffff984 */ /* 0x000fe20000000800 */
[----:B------:R2:W-:Y:S06]  /*2b70*/  MEMBAR.ALL.CTA ;  /* 0x0000000000007992 */ /* 0x0005ec0000008000 */
[----:B--2---:R-:W2:Y:S01]  /*2b80*/  FENCE.VIEW.ASYNC.S ;  /* 0x00000000000073c6 */ /* 0x004ea20000000000 */
[----:B------:R-:W-:Y:S01]  /*2b90*/  SEL R11, R11, RZ, P1 ;  /* 0x000000ff0b0b7207 */ /* 0x000fe20000800000 */
[----:B--2---:R2:W-:Y:S01]  /*2ba0*/  SYNCS.ARRIVE.TRANS64.RED.A1T0 RZ, [R0+URZ], RZ ;  /* 0x000000ff00ff79a7 */ /* 0x0045e200081004ff */
[----:B-1----:R-:W-:-:S02]  /*2bb0*/  LOP3.LUT P3, RZ, R6, 0x1, RZ, 0xc0, !PT ;  /* 0x0000000106ff7812 */ /* 0x002fc4000786c0ff */
[----:B------:R-:W-:-:S04]  /*2bc0*/  SEL R5, RZ, 0x1, P0 ;  /* 0x00000001ff057807 */ /* 0x000fc80000000000 */
[----:B------:R-:W-:Y:S02]  /*2bd0*/  LOP3.LUT R8, R8, R5, RZ, 0x3c, !PT ;  /* 0x0000000508087212 */ /* 0x000fe400078e3cff */
[----:B--2---:R-:W-:-:S04]  /*2be0*/  SEL R0, RZ, 0x1, P1 ;  /* 0x00000001ff007807 */ /* 0x004fc80000800000 */
[----:B------:R-:W-:Y:S01]  /*2bf0*/  LOP3.LUT R9, R9, R0, RZ, 0x3c, !PT ;  /* 0x0000000009097212 */ /* 0x000fe200078e3cff */
[----:B------:R-:W-:Y:S06]  /*2c00*/  @P3 BRA `(.L_x_51) ;  /* 0xfffffffc002c3947 */ /* 0x000fec000383ffff */
[----:B------:R-:W-:Y:S01]  /*2c10*/  ULEA UR5, UR6, UR37, 0x3 ;  /* 0x0000002506057291 */ /* 0x000fe2000f8e18ff */
[----:B------:R-:W-:-:S08]  /*2c20*/  SHF.L.U32 R3, R12, 0x1f, RZ ;  /* 0x0000001f0c037819 */ /* 0x000fd000000006ff */
[----:B------:R-:W1:Y:S02]  /*2c30*/  SYNCS.PHASECHK.TRANS64 P0, [UR5+0x80], R3 ;  /* 0x00008003ff0075a7 */ /* 0x000e640008001005 */
[----:B-1----:R-:W-:Y:S05]  /*2c40*/  @P0 BRA `(.L_x_52) ;  /* 0x0000000000080947 */ /* 0x002fea0003800000 */
[----:B------:R-:W1:Y:S02]  /*2c50*/  SYNCS.PHASECHK.TRANS64.TRYWAIT P0, [UR5+0x80], R3 ;  /* 0x00008003ff0075a7 */ /* 0x000e640008001105 */
[----:B-1----:R-:W-:Y:S05]  /*2c60*/  @!P0 BRA `(.L_x_53) ;  /* 0x0000005c00e08947 */ /* 0x002fea0003800000 */
.L_x_52:
[----:B------:R-:W-:-:S04]  /*2c70*/  UIADD3 UR4, UPT, UPT, UR6, 0x1, URZ ;  /* 0x0000000106047890 */ /* 0x000fc8000fffe0ff */
[----:B------:R-:W-:-:S04]  /*2c80*/  UISETP.NE.AND UP0, UPT, UR4, 0x2, UPT ;  /* 0x000000020400788c */ /* 0x000fc8000bf05270 */
[----:B------:R-:W-:Y:S02]  /*2c90*/  USEL UR7, URZ, 0x1, UP0 ;  /* 0x00000001ff077887 */ /* 0x000fe40008000000 */
[----:B------:R-:W-:-:S04]  /*2ca0*/  USEL UR4, UR4, URZ, UP0 ;  /* 0x000000ff04047287 */ /* 0x000fc80008000000 */
[----:B------:R-:W-:Y:S01]  /*2cb0*/  ULEA UR4, UR4, UR37, 0x3 ;  /* 0x0000002504047291 */ /* 0x000fe2000f8e18ff */
[----:B-1----:R-:W-:-:S04]  /*2cc0*/  LOP3.LUT R3, R12, UR7, RZ, 0x3c, !PT ;  /* 0x000000070c037c12 */ /* 0x002fc8000f8e3cff */
[----:B------:R-:W-:-:S04]  /*2cd0*/  SHF.L.U32 R0, R3, 0x1f, RZ ;  /* 0x0000001f03007819 */ /* 0x000fc800000006ff */
[----:B------:R-:W1:Y:S02]  /*2ce0*/  SYNCS.PHASECHK.TRANS64 P0, [UR4+0x80], R0 ;  /* 0x00008000ff0075a7 */ /* 0x000e640008001004 */
[----:B-1----:R-:W-:Y:S05]  /*2cf0*/  @P0 EXIT ;  /* 0x000000000000094d */ /* 0x002fea0003800000 */
[----:B------:R-:W-:Y:S02]  /*2d00*/  SHF.L.U32 R3, R3, 0x1f, RZ ;  /* 0x0000001f03037819 */ /* 0x000fe400000006ff */
[----:B------:R-:W-:-:S07]  /*2d10*/  MOV R0, UR4 ;  /* 0x0000000400007c02 */ /* 0x000fce0008000f00 */
.L_x_54:
[----:B-1----:R1:W2:Y:S02]  /*2d20*/  SYNCS.PHASECHK.TRANS64.TRYWAIT P0, [R0+URZ+0x80], R3 ;  /* 0x00008003000075a7 */ /* 0x0022a400080011ff */
[----:B--2---:R-:W-:Y:S05]  /*2d30*/  @!P0 NANOSLEEP.SYNCS 0x989680 ;  /* 0x009896800000895d */ /* 0x004fea0003900000 */
[----:B------:R-:W2:Y:S02]  /*2d40*/  @!P0 SYNCS.PHASECHK.TRANS64 P0, [R0+URZ+0x80], R3 ;  /* 0x00008003000085a7 */ /* 0x000ea400080010ff */
[----:B--2---:R-:W-:Y:S05]  /*2d50*/  @P0 EXIT ;  /* 0x000000000000094d */ /* 0x004fea0003800000 */
[----:B------:R-:W-:Y:S05]  /*2d60*/  BRA `(.L_x_54) ;  /* 0xfffffffc00ec7947 */ /* 0x000fea000383ffff */
.L_x_47:
[----:B------:R-:W-:Y:S05]  /*2d70*/  BRA.U UP4, `(.L_x_55) ;  /* 0x0000001104847547 */ /* 0x000fea000b800000 */
[----:B------:R-:W-:Y:S01]  /*2d80*/  UMOV UR6, 0x40 ;  /* 0x0000004000067882 */ /* 0x000fe20000000000 */
[----:B------:R-:W-:Y:S01]  /*2d90*/  NOP ;  /* 0x0000000000007918 */ /* 0x000fe20000000000 */
[----:B------:R-:W-:Y:S01]  /*2da0*/  ULEA UR6, UR37, UR6, 0x18 ;  /* 0x0000000625067291 */ /* 0x000fe2000f8ec0ff */
[----:B------:R-:W-:Y:S02]  /*2db0*/  UMOV UR7, 0x400 ;  /* 0x0000040000077882 */ /* 0x000fe40000000000 */
[----:B------:R-:W-:-:S06]  /*2dc0*/  ULEA UR37, UR37, UR7, 0x18 ;  /* 0x0000000725257291 */ /* 0x000fcc000f8ec0ff */
[----:B------:R-:W1:Y:S02]  /*2dd0*/  LDS.U8 R2, [UR6+0x1c] ;  /* 0x00001c06ff027984 */ /* 0x000e640008000000 */
[----:B-1----:R-:W-:-:S13]  /*2de0*/  ISETP.NE.AND P0, PT, R2, RZ, PT ;  /* 0x000000ff0200720c */ /* 0x002fda0003f05270 */
[----:B------:R-:W-:Y:S05]  /*2df0*/  @P0 BRA `(.L_x_56) ;  /* 0x0000000400080947 */ /* 0x000fea0003800000 */
[----:B------:R-:W-:Y:S02]  /*2e00*/  UISETP.NE.U32.AND UP0, UPT, UR5, 0x1, UPT ;  /* 0x000000010500788c */ /* 0x000fe4000bf05070 */
[----:B------:R-:W-:-:S07]  /*2e10*/  UIADD3 UR8, UPT, UPT, UR6, 0x8, URZ ;  /* 0x0000000806087890 */ /* 0x000fce000fffe0ff */
[----:B------:R-:W-:Y:S05]  /*2e20*/  BRA.U !UP0, `(.L_x_57) ;  /* 0x00000001089c7547 */ /* 0x000fea000b800000 */
[----:B------:R-:W-:Y:S01]  /*2e30*/  ELECT P0, URZ, PT ;  /* 0x0000000000ff782f */ /* 0x000fe20003800000 */
[----:B------:R-:W-:-:S12]  /*2e40*/  BSSY B0, `(.L_x_57) ;  /* 0x0000025000007945 */ /* 0x000fd80003800000 */
[----:B------:R-:W-:Y:S05]  /*2e50*/  @!P0 BRA `(.L_x_58) ;  /* 0x00000000008c8947 */ /* 0x000fea0003800000 */
[----:B------:R-:W-:-:S05]  /*2e60*/  UMOV UR7, 0x10 ;  /* 0x0000001000077882 */ /* 0x000fca0000000000 */
[----:B------:R-:W-:Y:S04]  /*2e70*/  DEPBAR.LE SB1, 0x36 ;  /* 0x00009d800000791a */ /* 0x000fe80000000000 */
[----:B------:R-:W1:Y:S02]  /*2e80*/  UTCATOMSWS.2CTA.FIND_AND_SET.ALIGN UP1, UR7, UR7 ;  /* 0x00000007000775e3 */ /* 0x000e640008220800 */
[----:B-1----:R-:W-:Y:S01]  /*2e90*/  MOV R11, UR7 ;  /* 0x00000007000b7c02 */ /* 0x002fe20008000f00 */
[----:B------:R-:W-:Y:S06]  /*2ea0*/  BRA.U UP1, `(.L_x_59) ;  /* 0x0000000101187547 */ /* 0x000fec000b800000 */
.L_x_60:
[----:B------:R-:W-:Y:S05]  /*2eb0*/  NANOSLEEP 0x64 ;  /* 0x000000640000795d */ /* 0x000fea0003800000 */
[----:B------:R-:W-:-:S05]  /*2ec0*/  UMOV UR7, 0x10 ;  /* 0x0000001000077882 */ /* 0x000fca0000000000 */
[----:B------:R-:W-:Y:S04]  /*2ed0*/  DEPBAR.LE SB1, 0x36 ;  /* 0x00009d800000791a */ /* 0x000fe80000000000 */
[----:B------:R-:W1:Y:S02]  /*2ee0*/  UTCATOMSWS.2CTA.FIND_AND_SET.ALIGN UP1, UR7, UR7 ;  /* 0x00000007000775e3 */ /* 0x000e640008220800 */
[----:B-1----:R-:W-:Y:S01]  /*2ef0*/  MOV R11, UR7 ;  /* 0x00000007000b7c02 */ /* 0x002fe20008000f00 */
[----:B------:R-:W-:Y:S05]  /*2f00*/  BRA.U !UP1, `(.L_x_60) ;  /* 0xfffffffd09e87547 */ /* 0x000fea000b83ffff */
.L_x_59:
[----:B------:R-:W1:Y:S01]  /*2f10*/  LDS R5, [UR6+0x10] ;  /* 0x00001006ff057984 */ /* 0x000e620008000800 */
[----:B------:R-:W-:Y:S01]  /*2f20*/  IMAD.U32 R3, RZ, RZ, UR37 ;  /* 0x00000025ff037e24 */ /* 0x000fe2000f8e00ff */
[----:B------:R-:W-:-:S03]  /*2f30*/  MOV R2, UR4 ;  /* 0x0000000400027c02 */ /* 0x000fc60008000f00 */
[----:B------:R-:W-:Y:S01]  /*2f40*/  VIADD R3, R3, 0x120 ;  /* 0x0000012003037836 */ /* 0x000fe20000000000 */
[----:B-1----:R-:W-:-:S04]  /*2f50*/  SHF.L.U32 R5, R5, 0x1f, RZ ;  /* 0x0000001f05057819 */ /* 0x002fc800000006ff */
[----:B------:R-:W1:Y:S02]  /*2f60*/  SYNCS.PHASECHK.TRANS64.TRYWAIT P0, [UR6+0x8], R5 ;  /* 0x00000805ff0075a7 */ /* 0x000e640008001106 */
[----:B-1----:R-:W-:Y:S05]  /*2f70*/  @P0 BRA `(.L_x_61) ;  /* 0x0000000000080947 */ /* 0x002fea0003800000 */
[----:B------:R-:W1:Y:S02]  /*2f80*/  SYNCS.PHASECHK.TRANS64.TRYWAIT P0, [UR6+0x8], R5 ;  /* 0x00000805ff0075a7 */ /* 0x000e640008001106 */
[----:B-1----:R-:W-:Y:S05]  /*2f90*/  @!P0 BRA `(.L_x_62) ;  /* 0x0000005c002c8947 */ /* 0x002fea0003800000 */
.L_x_61:
[----:B-1----:R-:W-:Y:S01]  /*2fa0*/  HFMA2 R4, -RZ, RZ, 0, 5.9604644775390625e-08 ;  /* 0x00000001ff047431 */ /* 0x002fe200000001ff */
[----:B------:R-:W-:Y:S01]  /*2fb0*/  UPRMT UR7, UR4, 0x654, UR8 ;  /* 0x0000065404077896 */ /* 0x000fe20008000008 */
[----:B------:R-:W-:Y:S01]  /*2fc0*/  IMAD.MOV.U32 R6, RZ, RZ, 0xffff ;  /* 0x0000ffffff067424 */ /* 0x000fe200078e00ff */
[----:B------:R-:W-:Y:S01]  /*2fd0*/  PRMT R2, R2, 0x654, R3 ;  /* 0x0000065402027816 */ /* 0x000fe20000000003 */
[----:B------:R-:W-:Y:S02]  /*2fe0*/  IMAD.MOV.U32 R5, RZ, RZ, 0x4 ;  /* 0x00000004ff057424 */ /* 0x000fe400078e00ff */
[----:B------:R-:W-:Y:S01]  /*2ff0*/  IMAD.SHL.U32 R9, R11, 0x20, RZ ;  /* 0x000000200b097824 */ /* 0x000fe200078e00ff */
[----:B------:R-:W-:Y:S02]  /*3000*/  MOV R3, UR7 ;  /* 0x0000000700037c02 */ /* 0x000fe40008000f00 */
[-C--:B------:R-:W-:Y:S01]  /*3010*/  SHF.L.U32 R7, R6, R11.reuse, RZ ;  /* 0x0000000b06077219 */ /* 0x080fe200000006ff */
[----:B------:R1:W-:Y:S01]  /*3020*/  SYNCS.ARRIVE.TRANS64.RED RZ, [UR7], R5 ;  /* 0x00000005ffff79a7 */ /* 0x0003e20008000407 */
[----:B------:R-:W-:Y:S01]  /*3030*/  SHF.L.U32 R6, R4, R11, RZ ;  /* 0x0000000b04067219 */ /* 0x000fe200000006ff */
[----:B------:R1:W-:Y:S04]  /*3040*/  STS [UR37+0x120], R9 ;  /* 0x00012009ff007988 */ /* 0x0003e80008000825 */
[----:B------:R1:W-:Y:S04]  /*3050*/  STAS [R2.64], R11 ;  /* 0x0000000b02007dbd */ /* 0x0003e8000c0008ff */
[----:B------:R1:W-:Y:S04]  /*3060*/  ATOMS.OR RZ, [UR6+0x14], R7 ;  /* 0x00001407ffff798c */ /* 0x0003e8000b000006 */
[----:B------:R1:W-:Y:S04]  /*3070*/  ATOMS.OR RZ, [UR6+0x18], R6 ;  /* 0x00001806ffff798c */ /* 0x0003e8000b000006 */
[----:B------:R1:W-:Y:S02]  /*3080*/  ATOMS.XOR RZ, [UR6+0x10], R4 ;  /* 0x00001004ffff798c */ /* 0x0003e4000b800006 */
.L_x_58:
[----:B------:R-:W-:Y:S05]  /*3090*/  BSYNC B0 ;  /* 0x0000000000007941 */ /* 0x000fea0003800000 */
.L_x_57:
[----:B------:R-:W-:Y:S05]  /*30a0*/  BRA.U UP0, `(.L_x_63) ;  /* 0x00000001006c7547 */ /* 0x000fea000b800000 */
[----:B------:R-:W-:-:S03]  /*30b0*/  UMOV UR7, 0xffffffff ;  /* 0xffffffff00077882 */ /* 0x000fc60000000000 */
[----:B------:R-:W-:Y:S05]  /*30c0*/  BRA.DIV UR7, `(.L_x_64) ;  /* 0x0000005a07f87947 */ /* 0x000fea000b800000 */
[----:B------:R-:W-:-:S13]  /*30d0*/  ELECT P6, URZ, PT ;  /* 0x0000000000ff782f */ /* 0x000fda00038c0000 */
.L_x_141:
[----:B------:R-:W-:Y:S05]  /*30e0*/  @!P6 BRA `(.L_x_63) ;  /* 0x00000000005ce947 */ /* 0x000fea0003800000 */
[----:B-1----:R-:W1:Y:S02]  /*30f0*/  LDS R3, [UR6+0x10] ;  /* 0x00001006ff037984 */ /* 0x002e640008000800 */
[----:B-1----:R-:W-:-:S04]  /*3100*/  SHF.L.U32 R3, R3, 0x1f, RZ ;  /* 0x0000001f03037819 */ /* 0x002fc800000006ff */
[----:B------:R-:W1:Y:S02]  /*3110*/  SYNCS.PHASECHK.TRANS64.TRYWAIT P0, [UR6+0x8], R3 ;  /* 0x00000803ff0075a7 */ /* 0x000e640008001106 */
[----:B-1----:R-:W-:Y:S05]  /*3120*/  @P0 BRA `(.L_x_65) ;  /* 0x0000000000080947 */ /* 0x002fea0003800000 */
[----:B------:R-:W1:Y:S02]  /*3130*/  SYNCS.PHASECHK.TRANS64.TRYWAIT P0, [UR6+0x8], R3 ;  /* 0x00000803ff0075a7 */ /* 0x000e640008001106 */
[----:B-1----:R-:W-:Y:S05]  /*3140*/  @!P0 BRA `(.L_x_66) ;  /* 0x0000005800f88947 */ /* 0x002fea0003800000 */
.L_x_65:
[----:B------:R-:W2:Y:S01]  /*3150*/  LDS R5, [UR37+0x120] ;  /* 0x00012025ff057984 */ /* 0x000ea20008000800 */
[----:B-1----:R-:W-:Y:S02]  /*3160*/  HFMA2 R2, -RZ, RZ, 0, 5.9604644775390625e-08 ;  /* 0x00000001ff027431 */ /* 0x002fe400000001ff */
[----:B------:R-:W-:Y:S01]  /*3170*/  IMAD.MOV.U32 R3, RZ, RZ, 0xffff ;  /* 0x0000ffffff037424 */ /* 0x000fe200078e00ff */
[----:B------:R-:W-:Y:S01]  /*3180*/  UPRMT UR7, UR4, 0x654, UR8 ;  /* 0x0000065404077896 */ /* 0x000fe20008000008 */
[----:B--2---:R-:W-:-:S03]  /*3190*/  IMAD.SHL.U32 R4, R5, 0x20, RZ ;  /* 0x0000002005047824 */ /* 0x004fc600078e00ff */
[-C--:B------:R-:W-:Y:S02]  /*31a0*/  SHF.L.U32 R3, R3, R5.reuse, RZ ;  /* 0x0000000503037219 */ /* 0x080fe400000006ff */
[----:B------:R-:W-:Y:S01]  /*31b0*/  SHF.L.U32 R5, R2, R5, RZ ;  /* 0x0000000502057219 */ /* 0x000fe200000006ff */
[----:B------:R2:W-:Y:S04]  /*31c0*/  STS [UR37+0x120], R4 ;  /* 0x00012004ff007988 */ /* 0x0005e80008000825 */
[----:B------:R2:W-:Y:S04]  /*31d0*/  ATOMS.OR RZ, [UR6+0x14], R3 ;  /* 0x00001403ffff798c */ /* 0x0005e8000b000006 */
[----:B------:R2:W-:Y:S01]  /*31e0*/  ATOMS.OR RZ, [UR6+0x18], R5 ;  /* 0x00001805ffff798c */ /* 0x0005e2000b000006 */
[----:B------:R-:W-:Y:S03]  /*31f0*/  SYNCS.ARRIVE.TRANS64.RED.A1T0 RZ, [UR7], RZ ;  /* 0x000000ffffff79a7 */ /* 0x000fe60008100407 */
[----:B------:R2:W-:Y:S01]  /*3200*/  ATOMS.XOR RZ, [UR6+0x10], R2 ;  /* 0x00001002ffff798c */ /* 0x0005e2000b800006 */
[----:B------:R-:W-:Y:S05]  /*3210*/  BRA `(.L_x_63) ;  /* 0x0000000000107947 */ /* 0x000fea0003800000 */
.L_x_56:
[----:B------:R-:W-:-:S05]  /*3220*/  MOV R2, 0xffffffff ;  /* 0xffffffff00027802 */ /* 0x000fca0000000f00 */
[----:B------:R1:W-:Y:S02]  /*3230*/  STS [UR37+0x120], R2 ;  /* 0x00012002ff007988 */ /* 0x0003e40008000825 */
[----:B-1----:R-:W-:Y:S02]  /*3240*/  MOV R2, 0x3260 ;  /* 0x0000326000027802 */ /* 0x002fe40000000f00 */
[----:B-----5:R-:W-:Y:S05]  /*3250*/  CALL.REL.NOINC `($__internal_1_$__cuda_sm10x_tcgen05_guardrail_trap_phase_invalid_during_alloc) ;  /* 0x0000006000407944 */ /* 0x020fea0003c00000 */
.L_x_63:
[----:B------:R-:W-:Y:S05]  /*3260*/  WARPSYNC.ALL ;  /* 0x0000000000007948 */ /* 0x000fea0003800000 */
[----:B------:R-:W3:Y:S01]  /*3270*/  S2UR UR8, SR_CgaCtaId ;  /* 0x00000000000879c3 */ /* 0x000ee20000008800 */
[----:B------:R-:W-:Y:S01]  /*3280*/  UMOV UR6, 0x400 ;  /* 0x0000040000067882 */ /* 0x000fe20000000000 */
[----:B------:R-:W-:-:S06]  /*3290*/  NOP ;  /* 0x0000000000007918 */ /* 0x000fcc0000000000 */
[----:B------:R-:W-:Y:S06]  /*32a0*/  BAR.ARV 0x6, 0xa0 ;  /* 0x0182800000007b1d */ /* 0x000fec0000002000 */
[----:B------:R-:W-:Y:S01]  /*32b0*/  LOP3.LUT R0, R0, 0xffff, RZ, 0xc0, !PT ;  /* 0x0000ffff00007812 */ /* 0x000fe200078ec0ff */
[----:B-1----:R-:W-:Y:S01]  /*32c0*/  IMAD.MOV.U32 R9, RZ, RZ, 0x1 ;  /* 0x00000001ff097424 */ /* 0x002fe200078e00ff */
[----:B------:R-:W-:Y:S01]  /*32d0*/  LOP3.LUT R8, R8, 0xffff, RZ, 0xc0, !PT ;  /* 0x0000ffff08087812 */ /* 0x000fe200078ec0ff */
[----:B------:R-:W-:Y:S01]  /*32e0*/  UMOV UR22, URZ ;  /* 0x000000ff00167c82 */ /* 0x000fe20008000000 */
[----:B------:R-:W-:Y:S01]  /*32f0*/  R2UR UR12, R0 ;  /* 0x00000000000c72ca */ /* 0x000fe200000e0000 */
[----:B------:R-:W-:Y:S01]  /*3300*/  UMOV UR21, URZ ;  /* 0x000000ff00157c82 */ /* 0x000fe20008000000 */
[----:B------:R-:W-:Y:S01]  /*3310*/  R2UR UR13, R8 ;  /* 0x00000000080d72ca */ /* 0x000fe200000e0000 */
[----:B------:R-:W-:Y:S01]  /*3320*/  IMAD.MOV.U32 R8, RZ, RZ, RZ ;  /* 0x000000ffff087224 */ /* 0x000fe200078e00ff */
[----:B------:R-:W-:-:S02]  /*3330*/  UISETP.NE.AND UP2, UPT, UR5, URZ, UPT ;  /* 0x000000ff0500728c */ /* 0x000fc4000bf45270 */
[----:B---3--:R-:W-:Y:S01]  /*3340*/  ULEA UR8, UR8, UR6, 0x18 ;  /* 0x0000000608087291 */ /* 0x008fe2000f8ec0ff */
[----:B------:R-:W1:Y:S03]  /*3350*/  LDCU UR6, c[0x0][0x38c] ;  /* 0x00007180ff0677ac */ /* 0x000e660008000800 */
[----:B------:R-:W-:Y:S02]  /*3360*/  UIADD3 UR14, UPT, UPT, UR8, 0x8400, URZ ;  /* 0x00008400080e7890 */ /* 0x000fe4000fffe0ff */
[----:B------:R-:W-:-:S03]  /*3370*/  UIADD3 UR15, UPT, UPT, UR8, 0xc400, URZ ;  /* 0x0000c400080f7890 */ /* 0x000fc6000fffe0ff */
[----:B--2---:R-:W2:Y:S01]  /*3380*/  LDS R2, [UR8+0x120] ;  /* 0x00012008ff027984 */ /* 0x004ea20008000800 */
[----:B------:R-:W-:Y:S02]  /*3390*/  USHF.R.U32.HI UR14, URZ, 0x4, UR14 ;  /* 0x00000004ff0e7899 */ /* 0x000fe4000801160e */
[----:B------:R-:W-:Y:S02]  /*33a0*/  USHF.R.U32.HI UR15, URZ, 0x4, UR15 ;  /* 0x00000004ff0f7899 */ /* 0x000fe4000801160f */
[----:B------:R-:W-:Y:S02]  /*33b0*/  ULOP3.LUT UR14, UR14, 0x3fff, URZ, 0xc0, !UPT ;  /* 0x00003fff0e0e7892 */ /* 0x000fe4000f8ec0ff */
[----:B------:R-:W-:Y:S02]  /*33c0*/  ULOP3.LUT UR15, UR15, 0x3fff, URZ, 0xc0, !UPT ;  /* 0x00003fff0f0f7892 */ /* 0x000fe4000f8ec0ff */
[----:B------:R-:W-:Y:S02]  /*33d0*/  ULOP3.LUT UR14, UR14, 0x10000, URZ, 0xfc, !UPT ;  /* 0x000100000e0e7892 */ /* 0x000fe4000f8efcff */
[----:B-1----:R-:W-:-:S02]  /*33e0*/  UIADD3 UR6, UPT, UPT, UR6, 0x1f, URZ ;  /* 0x0000001f06067890 */ /* 0x002fc4000fffe0ff */
[----:B------:R-:W-:Y:S02]  /*33f0*/  ULOP3.LUT UR15, UR15, 0x10000, URZ, 0xfc, !UPT ;  /* 0x000100000f0f7892 */ /* 0x000fe4000f8efcff */
[----:B------:R-:W-:Y:S01]  /*3400*/  USHF.R.S32.HI UR7, URZ, 0x1f, UR6 ;  /* 0x0000001fff077899 */ /* 0x000fe20008011406 */
[----:B------:R-:W-:Y:S01]  /*3410*/  UMOV UR20, URZ ;  /* 0x000000ff00147c82 */ /* 0x000fe20008000000 */
[----:B------:R-:W-:Y:S02]  /*3420*/  UMOV UR26, 0x0 ;  /* 0x00000000001a7882 */ /* 0x000fe40000000000 */
[----:B------:R-:W-:Y:S01]  /*3430*/  ULEA.HI UR7, UR7, UR6, URZ, 0x5 ;  /* 0x0000000607077291 */ /* 0x000fe2000f8f28ff */
[----:B------:R-:W-:-:S03]  /*3440*/  UMOV UR27, 0x10200490 ;  /* 0x10200490001b7882 */ /* 0x000fc60000000000 */
[----:B------:R-:W-:-:S04]  /*3450*/  USHF.R.S32.HI UR7, URZ, 0x5, UR7 ;  /* 0x00000005ff077899 */ /* 0x000fc80008011407 */
[----:B------:R-:W-:-:S04]  /*3460*/  UISETP.LT.AND UP0, UPT, UR7, 0x1, UPT ;  /* 0x000000010700788c */ /* 0x000fc8000bf01270 */
[----:B------:R-:W-:Y:S01]  /*3470*/  USEL UR23, UR7, 0x1, !UP0 ;  /* 0x0000000107177887 */ /* 0x000fe2000c000000 */
[----:B--2---:R-:W-:Y:S02]  /*3480*/  R2UR UR24, R2 ;  /* 0x00000000021872ca */ /* 0x004fe400000e0000 */
[----:B------:R-:W-:-:S13]  /*3490*/  CS2R R2, SRZ ;  /* 0x0000000000027805 */ /* 0x000fda000001ff00 */
.L_x_74:
[C---:B------:R-:W-:Y:S02]  /*34a0*/  LEA R0, R8.reuse, UR8, 0x3 ;  /* 0x0000000808007c11 */ /* 0x040fe4000f8e18ff */
[----:B------:R-:W-:Y:S02]  /*34b0*/  SHF.L.U32 R5, R3, 0x1f, RZ ;  /* 0x0000001f03057819 */ /* 0x000fe400000006ff */
[----:B------:R-:W-:Y:S02]  /*34c0*/  LEA R4, R8, UR8, 0x4 ;  /* 0x0000000808047c11 */ /* 0x000fe4000f8e20ff */
[----:B------:R-:W1:Y:S02]  /*34d0*/  SYNCS.PHASECHK.TRANS64.TRYWAIT P0, [R0+URZ+0x70], R5 ;  /* 0x00007005000075a7 */ /* 0x000e6400080011ff */
[----:B-1-34-:R-:W-:Y:S05]  /*34e0*/  @!P0 BRA `(.L_x_67) ;  /* 0x0000005800288947 */ /* 0x01afea0003800000 */
.L_x_142:
[----:B-1----:R-:W1:Y:S01]  /*34f0*/  LDS.128 R4, [R4+0x100] ;  /* 0x0001000004047984 */ /* 0x002e620000000c00 */
[----:B------:R-:W-:Y:S02]  /*3500*/  VIADD R0, R0, 0x80 ;  /* 0x0000008000007836 */ /* 0x000fe40000000000 */
[----:B------:R-:W-:Y:S01]  /*3510*/  VIADD R8, R8, 0x1 ;  /* 0x0000000108087836 */ /* 0x000fe20000000000 */
[----:B------:R-:W-:Y:S01]  /*3520*/  @!PT LDS RZ, [RZ] ;  /* 0x00000000fffff984 */ /* 0x000fe20000000800 */
[----:B------:R-:W-:Y:S01]  /*3530*/  @!PT LDS RZ, [RZ] ;  /* 0x00000000fffff984 */ /* 0x000fe20000000800 */
[----:B------:R-:W-:Y:S01]  /*3540*/  @!PT LDS RZ, [RZ] ;  /* 0x00000000fffff984 */ /* 0x000fe20000000800 */
[----:B------:R-:W-:Y:S01]  /*3550*/  @!PT LDS RZ, [RZ] ;  /* 0x00000000fffff984 */ /* 0x000fe20000000800 */
[----:B------:R2:W-:Y:S06]  /*3560*/  MEMBAR.ALL.CTA ;  /* 0x0000000000007992 */ /* 0x0005ec0000008000 */
[----:B--2---:R-:W2:Y:S01]  /*3570*/  FENCE.VIEW.ASYNC.S ;  /* 0x00000000000073c6 */ /* 0x004ea20000000000 */
[----:B------:R-:W-:-:S04]  /*3580*/  PRMT R0, RZ, 0x654, R0 ;  /* 0x00000654ff007816 */ /* 0x000fc80000000000 */
[----:B--2---:R2:W-:Y:S01]  /*3590*/  SYNCS.ARRIVE.TRANS64.RED.A1T0 RZ, [R0+URZ], RZ ;  /* 0x000000ff00ff79a7 */ /* 0x0045e200081004ff */
[----:B-1----:R-:W-:Y:S01]  /*35a0*/  LOP3.LUT P1, RZ, R6, 0x1, RZ, 0xc0, !PT ;  /* 0x0000000106ff7812 */ /* 0x002fe2000782c0ff */
[----:B--2---:R-:W-:-:S12]  /*35b0*/  BRA.U UP2, `(.L_x_68) ;  /* 0x0000000102cc7547 */ /* 0x004fd8000b800000 */
[----:B------:R-:W1:Y:S01]  /*35c0*/  LDCU UR6, c[0x0][0x38c] ;  /* 0x00007180ff0677ac */ /* 0x000e620008000800 */
[----:B------:R-:W-:Y:S02]  /*35d0*/  PLOP3.LUT P2, PT, PT, PT, PT, 0x80, 0x8 ;  /* 0x000000000008781c */ /* 0x000fe40003f4f070 */
[----:B------:R-:W-:Y:S01]  /*35e0*/  SHF.L.U32 R5, R9, 0x1f, RZ ;  /* 0x0000001f09057819 */ /* 0x000fe200000006ff */
[----:B------:R-:W-:Y:S02]  /*35f0*/  ULEA UR11, UR22, UR8, 0x3 ;  /* 0x00000008160b7291 */ /* 0x000fe4000f8e18ff */
[----:B-1----:R-:W-:-:S06]  /*3600*/  UISETP.GE.AND UP0, UPT, UR6, 0x1, UPT ;  /* 0x000000010600788c */ /* 0x002fcc000bf06270 */
[----:B------:R-:W-:-:S05]  /*3610*/  PLOP3.LUT P0, PT, PT, PT, UP0, 0x80, 0x8 ;  /* 0x000000000008781c */ /* 0x000fca0003f0f008 */
[----:B------:R-:W-:-:S08]  /*3620*/  @UP0 ULEA UR6, UR21, UR8, 0x3 ;  /* 0x0000000815060291 */ /* 0x000fd0000f8e18ff */
[----:B------:R-:W-:-:S04]  /*3630*/  @P0 SHF.L.U32 R0, R2, 0x1f, RZ ;  /* 0x0000001f02000819 */ /* 0x000fc800000006ff */
[----:B------:R1:W2:Y:S01]  /*3640*/  @P0 SYNCS.PHASECHK.TRANS64.TRYWAIT P2, [UR6], R0 ;  /* 0x00000000ff0005a7 */ /* 0x0002a20008041106 */
[----:B------:R-:W3:Y:S02]  /*3650*/  SYNCS.PHASECHK.TRANS64.TRYWAIT P0, [UR11+0xb0], R5 ;  /* 0x0000b005ff0075a7 */ /* 0x000ee4000800110b */
[----:B-123--:R-:W-:Y:S05]  /*3660*/  @!P0 BRA `(.L_x_69) ;  /* 0x0000005400dc8947 */ /* 0x00efea0003800000 */
.L_x_144:
[----:B------:R-:W-:Y:S01]  /*3670*/  UMOV UR19, UR20 ;  /* 0x0000001400137c82 */ /* 0x000fe20008000000 */
[----:B------:R-:W-:Y:S05]  /*3680*/  BRA.U !UP0, `(.L_x_70) ;  /* 0x0000000108887547 */ /* 0x000fea000b800000 */
[----:B------:R-:W-:Y:S02]  /*3690*/  UIADD3 UR19, UPT, UPT, UR23, UR20, URZ ;  /* 0x0000001417137290 */ /* 0x000fe4000fffe0ff */
[----:B------:R-:W-:Y:S02]  /*36a0*/  ULEA UR10, UR22, UR24, 0x7 ;  /* 0x00000018160a7291 */ /* 0x000fe4000f8e38ff */
[----:B------:R-:W-:Y:S01]  /*36b0*/  UPLOP3.LUT UP3, UPT, UPT, UPT, UPT, 0x40, 0x4 ;  /* 0x000000000004789c */ /* 0x000fe20003f6e870 */
[----:B------:R-:W-:Y:S01]  /*36c0*/  UMOV UR18, UR7 ;  /* 0x0000000700127c82 */ /* 0x000fe20008000000 */
[----:B------:R-:W-:-:S09]  /*36d0*/  UMOV UR17, UR21 ;  /* 0x0000001500117c82 */ /* 0x000fd20008000000 */
.L_x_73:
[----:B--2---:R-:W-:Y:S01]  /*36e0*/  ULEA UR9, UR17, UR8, 0x3 ;  /* 0x0000000811097291 */ /* 0x004fe2000f8e18ff */
[----:B---3--:R-:W-:Y:S11]  /*36f0*/  @P2 BRA `(.L_x_71) ;  /* 0x00000000000c2947 */ /* 0x008ff60003800000 */
[----:B-1----:R-:W-:Y:S04]  /*3700*/  SHF.L.U32 R5, R2, 0x1f, RZ ;  /* 0x0000001f02057819 */ /* 0x002fe800000006ff */
[----:B------:R-:W1:Y:S02]  /*3710*/  SYNCS.PHASECHK.TRANS64.TRYWAIT P0, [UR9], R5 ;  /* 0x00000005ff0075a7 */ /* 0x000e640008001109 */
[----:B-1----:R-:W-:Y:S05]  /*3720*/  @!P0 BRA `(.L_x_72) ;  /* 0x0000005400c48947 */ /* 0x002fea0003800000 */
.L_x_71:
[----:B------:R-:W-:Y:S01]  /*3730*/  UISETP.NE.AND UP0, UPT, UR18, 0x1, UPT ;  /* 0x000000011200788c */ /* 0x000fe2000bf05270 */
[----:B------:R-:W-:Y:S01]  /*3740*/  PLOP3.LUT P2, PT, PT, PT, PT, 0x80, 0x8 ;  /* 0x000000000008781c */ /* 0x000fe20003f4f070 */
[----:B------:R-:W-:Y:S02]  /*3750*/  UIADD3 UR21, UPT, UPT, UR17, 0x1, URZ ;  /* 0x0000000111157890 */ /* 0x000fe4000fffe0ff */
[----:B------:R-:W-:Y:S02]  /*3760*/  ULEA UR28, UR17, UR15, 0x7 ;  /* 0x0000000f111c7291 */ /* 0x000fe4000f8e38ff */
[----:B------:R-:W-:Y:S01]  /*3770*/  UISETP.NE.AND UP1, UPT, UR21, 0x4, UPT ;  /* 0x000000041500788c */ /* 0x000fe2000bf25270 */
[----:B------:R-:W-:Y:S01]  /*3780*/  PLOP3.LUT P0, PT, PT, PT, UP0, 0x80, 0x8 ;  /* 0x000000000008781c */ /* 0x000fe20003f0f008 */
[----:B------:R-:W-:Y:S02]  /*3790*/  ULEA UR30, UR17, UR14, 0x8 ;  /* 0x0000000e111e7291 */ /* 0x000fe4000f8e40ff */
[----:B------:R-:W-:Y:S02]  /*37a0*/  USEL UR16, URZ, 0x1, UP1 ;  /* 0x00000001ff107887 */ /* 0x000fe40008800000 */
[----:B------:R-:W-:Y:S02]  /*37b0*/  USEL UR21, UR21, URZ, UP1 ;  /* 0x000000ff15157287 */ /* 0x000fe40008800000 */
[----:B------:R-:W-:Y:S02]  /*37c0*/  UIADD3 UR9, UPT, UPT, UR9, 0x20, URZ ;  /* 0x0000002009097890 */ /* 0x000fe4000fffe0ff */
[----:B------:R-:W-:Y:S01]  /*37d0*/  @UP0 ULEA UR6, UR21, UR8, 0x3 ;  /* 0x0000000815060291 */ /* 0x000fe2000f8e18ff */
[----:B------:R-:W-:Y:S01]  /*37e0*/  LOP3.LUT R2, R2, UR16, RZ, 0x3c, !PT ;  /* 0x0000001002027c12 */ /* 0x000fe2000f8e3cff */
[----:B------:R-:W-:Y:S01]  /*37f0*/  UMOV UR29, 0xc0004010 ;  /* 0xc0004010001d7882 */ /* 0x000fe20000000000 */
[----:B------:R-:W-:Y:S01]  /*3800*/  UMOV UR31, 0xc0004010 ;  /* 0xc0004010001f7882 */ /* 0x000fe20000000000 */
[----:B------:R-:W-:Y:S01]  /*3810*/  UIADD3 UR20, UPT, UPT, UR20, 0x1, URZ ;  /* 0x0000000114147890 */ /* 0x000fe2000fffe0ff */
[----:B-1----:R-:W-:Y:S01]  /*3820*/  @P0 SHF.L.U32 R0, R2, 0x1f, RZ ;  /* 0x0000001f02000819 */ /* 0x002fe200000006ff */
[----:B------:R-:W-:Y:S02]  /*3830*/  UIADD3 UR18, UPT, UPT, UR18, -0x1, URZ ;  /* 0xffffffff12127890 */ /* 0x000fe4000fffe0ff */
[----:B------:R-:W-:Y:S01]  /*3840*/  UISETP.NE.AND UP0, UPT, UR20, UR19, UPT ;  /* 0x000000131400728c */ /* 0x000fe2000bf05270 */
[----:B------:R2:W3:Y:S01]  /*3850*/  @P0 SYNCS.PHASECHK.TRANS64.TRYWAIT P2, [UR6], R0 ;  /* 0x00000000ff0005a7 */ /* 0x0004e20008041106 */
[----:B------:R2:W-:Y:S01]  /*3860*/  UTCQMMA.2CTA gdesc[UR30], gdesc[UR28], tmem[UR10], tmem[UR26], idesc[UR27], UP3 ;  /* 0x00ff1a1c1e0075ea */ /* 0x0005e20009a0030a */
[----:B------:R-:W-:Y:S01]  /*3870*/  UPLOP3.LUT UP3, UPT, UPT, UPT, UPT, 0x80, 0x8 ;  /* 0x000000000008789c */ /* 0x000fe20003f6f070 */
[----:B------:R2:W-:Y:S01]  /*3880*/  UTCBAR.2CTA.MULTICAST [UR9], URZ, UR13 ;  /* 0x000000ff090073e9 */ /* 0x0005e2000820080d */
[----:B------:R-:W-:Y:S04]  /*3890*/  UMOV UR17, UR21 ;  /* 0x0000001500117c82 */ /* 0x000fe80008000000 */
[----:B------:R-:W-:Y:S05]  /*38a0*/  BRA.U UP0, `(.L_x_73) ;  /* 0xfffffffd008c7547 */ /* 0x000fea000b83ffff */
.L_x_70:
[----:B------:R-:W-:Y:S01]  /*38b0*/  UIADD3 UR11, UPT, UPT, UR11, 0x90, URZ ;  /* 0x000000900b0b7890 */ /* 0x000fe2000fffe0ff */
[----:B------:R-:W-:-:S08]  /*38c0*/  UMOV UR20, UR19 ;  /* 0x0000001300147c82 */ /* 0x000fd00008000000 */
[----:B------:R4:W-:Y:S01]  /*38d0*/  UTCBAR.2CTA.MULTICAST [UR11], URZ, UR12 ;  /* 0x000000ff0b0073e9 */ /* 0x0009e2000820080c */
[----:B------:R-:W-:Y:S02]  /*38e0*/  NOP ;  /* 0x0000000000007918 */ /* 0x000fe40000000000 */
.L_x_68:
[----:B------:R-:W-:Y:S01]  /*38f0*/  UIADD3 UR22, UPT, UPT, UR22, 0x1, URZ ;  /* 0x0000000116167890 */ /* 0x000fe2000fffe0ff */
[----:B------:R-:W-:-:S03]  /*3900*/  ISETP.NE.AND P0, PT, R8, 0x2, PT ;  /* 0x000000020800780c */ /* 0x000fc60003f05270 */
[----:B------:R-:W-:Y:S01]  /*3910*/  UISETP.NE.AND UP0, UPT, UR22, 0x4, UPT ;  /* 0x000000041600788c */ /* 0x000fe2000bf05270 */
[----:B-12---:R-:W-:Y:S02]  /*3920*/  SEL R0, RZ, 0x1, P0 ;  /* 0x00000001ff007807 */ /* 0x006fe40000000000 */
[----:B------:R-:W-:Y:S01]  /*3930*/  SEL R8, R8, RZ, P0 ;  /* 0x000000ff08087207 */ /* 0x000fe20000000000 */
[----:B------:R-:W-:Y:S01]  /*3940*/  USEL UR6, URZ, 0x1, UP0 ;  /* 0x00000001ff067887 */ /* 0x000fe20008000000 */
[----:B------:R-:W-:Y:S01]  /*3950*/  LOP3.LUT R3, R3, R0, RZ, 0x3c, !PT ;  /* 0x0000000003037212 */ /* 0x000fe200078e3cff */
[----:B------:R-:W-:-:S04]  /*3960*/  USEL UR22, UR22, URZ, UP0 ;  /* 0x000000ff16167287 */ /* 0x000fc80008000000 */
[----:B------:R-:W-:Y:S01]  /*3970*/  LOP3.LUT R9, R9, UR6, RZ, 0x3c, !PT ;  /* 0x0000000609097c12 */ /* 0x000fe2000f8e3cff */
[----:B------:R-:W-:Y:S07]  /*3980*/  @P1 BRA `(.L_x_74) ;  /* 0xfffffff800c41947 */ /* 0x000fee000383ffff */
[----:B------:R-:W1:Y:S01]  /*3990*/  S2UR UR6, SR_CgaCtaId ;  /* 0x00000000000679c3 */ /* 0x000e620000008800 */
[----:B------:R-:W-:Y:S01]  /*39a0*/  ELECT P0, URZ, PT ;  /* 0x0000000000ff782f */ /* 0x000fe20003800000 */
[----:B------:R-:W-:Y:S01]  /*39b0*/  HFMA2 R0, -RZ, RZ, 0, 5.9604644775390625e-08 ;  /* 0x00000001ff007431 */ /* 0x000fe200000001ff */
[----:B------:R-:W-:-:S05]  /*39c0*/  UMOV UR7, 0x40 ;  /* 0x0000004000077882 */ /* 0x000fca0000000000 */
[----:B------:R-:W-:Y:S01]  /*39d0*/  UVIRTCOUNT.DEALLOC.SMPOOL 0x80 ;  /* 0x000000800000784c */ /* 0x000fe20000000000 */
[----:B------:R-:W-:Y:S02]  /*39e0*/  UISETP.NE.AND UP0, UPT, UR5, URZ, UPT ;  /* 0x000000ff0500728c */ /* 0x000fe4000bf05270 */
[----:B-1----:R-:W-:-:S09]  /*39f0*/  ULEA UR6, UR6, UR7, 0x18 ;  /* 0x0000000706067291 */ /* 0x002fd2000f8ec0ff */
[----:B------:R1:W-:Y:S01]  /*3a00*/  @P0 STS.U8 [UR6+0x1c], R0 ;  /* 0x00001c00ff000988 */ /* 0x0003e20008000006 */
[----:B------:R-:W-:Y:S05]  /*3a10*/  BRA.U UP0, `(.L_x_75) ;  /* 0x0000000100a07547 */ /* 0x000fea000b800000 */
[----:B------:R-:W-:Y:S01]  /*3a20*/  UIADD3 UR5, UPT, UPT, UR8, 0xb0, URZ ;  /* 0x000000b008057890 */ /* 0x000fe2000fffe0ff */
[----:B------:R-:W-:-:S03]  /*3a30*/  SHF.L.U32 R3, R9, 0x1f, RZ ;  /* 0x0000001f09037819 */ /* 0x000fc600000006ff */
[----:B------:R-:W-:-:S09]  /*3a40*/  ULEA UR7, UR22, UR5, 0x3 ;  /* 0x0000000516077291 */ /* 0x000fd2000f8e18ff */
[----:B------:R-:W2:Y:S02]  /*3a50*/  SYNCS.PHASECHK.TRANS64.TRYWAIT P0, [UR7], R3 ;  /* 0x00000003ff0075a7 */ /* 0x000ea40008001107 */
[----:B--2---:R-:W-:Y:S05]  /*3a60*/  @!P0 BRA `(.L_x_76) ;  /* 0x00000054000c8947 */ /* 0x004fea0003800000 */
.L_x_147:
        /* <DEDUP_REMOVED lines=9> */
.L_x_149:
        /* <DEDUP_REMOVED lines=9> */
.L_x_151:
[----:B------:R-:W-:-:S04]  /*3b90*/  UIADD3 UR9, UPT, UPT, UR9, 0x1, URZ ;  /* 0x0000000109097890 */ /* 0x000fc8000fffe0ff */
[----:B------:R-:W-:-:S04]  /*3ba0*/  UISETP.NE.AND UP1, UPT, UR9, 0x4, UPT ;  /* 0x000000040900788c */ /* 0x000fc8000bf25270 */
[----:B------:R-:W-:Y:S02]  /*3bb0*/  USEL UR7, URZ, 0x1, UP1 ;  /* 0x00000001ff077887 */ /* 0x000fe40008800000 */
[----:B------:R-:W-:-:S04]  /*3bc0*/  USEL UR9, UR9, URZ, UP1 ;  /* 0x000000ff09097287 */ /* 0x000fc80008800000 */
[----:B------:R-:W-:Y:S01]  /*3bd0*/  ULEA UR9, UR9, UR5, 0x3 ;  /* 0x0000000509097291 */ /* 0x000fe2000f8e18ff */
[----:B-1----:R-:W-:-:S04]  /*3be0*/  LOP3.LUT R3, R2, UR7, RZ, 0x3c, !PT ;  /* 0x0000000702037c12 */ /* 0x002fc8000f8e3cff */
[----:B------:R-:W-:Y:S01]  /*3bf0*/  SHF.L.U32 R3, R3, 0x1f, RZ ;  /* 0x0000001f03037819 */ /* 0x000fe200000006ff */
[----:B------:R-:W-:-:S04]  /*3c00*/  IMAD.U32 R0, RZ, RZ, UR9 ;  /* 0x00000009ff007e24 */ /* 0x000fc8000f8e00ff */
[----:B------:R1:W2:Y:S03]  /*3c10*/  SYNCS.PHASECHK.TRANS64.TRYWAIT P0, [R0+URZ], R3 ;  /* 0x00000003000075a7 */ /* 0x0002a600080011ff */
[----:B--2---:R-:W-:Y:S05]  /*3c20*/  @!P0 NANOSLEEP.SYNCS 0x989680 ;  /* 0x009896800000895d */ /* 0x004fea0003900000 */
[----:B------:R-:W2:Y:S02]  /*3c30*/  @!P0 SYNCS.PHASECHK.TRANS64 P0, [R0+URZ], R3 ;  /* 0x00000003000085a7 */ /* 0x000ea400080010ff */
[----:B--2---:R-:W-:Y:S05]  /*3c40*/  @P0 BRA `(.L_x_79) ;  /* 0x0000000000200947 */ /* 0x004fea0003800000 */
.L_x_80:
[----:B--2---:R2:W1:Y:S02]  /*3c50*/  SYNCS.PHASECHK.TRANS64.TRYWAIT P0, [R0+URZ], R3 ;  /* 0x00000003000075a7 */ /* 0x00446400080011ff */
[----:B-1----:R-:W-:Y:S05]  /*3c60*/  @!P0 NANOSLEEP.SYNCS 0x989680 ;  /* 0x009896800000895d */ /* 0x002fea0003900000 */
[----:B------:R-:W1:Y:S02]  /*3c70*/  @!P0 SYNCS.PHASECHK.TRANS64 P0, [R0+URZ], R3 ;  /* 0x00000003000085a7 */ /* 0x000e6400080010ff */
[----:B-1----:R-:W-:Y:S05]  /*3c80*/  @!P0 BRA `(.L_x_80) ;  /* 0xfffffffc00f08947 */ /* 0x002fea000383ffff */
[----:B------:R-:W-:Y:S05]  /*3c90*/  BRA `(.L_x_79) ;  /* 0x00000000000c7947 */ /* 0x000fea0003800000 */
.L_x_75:
[----:B------:R-:W-:-:S04]  /*3ca0*/  UIADD3 UR5, UPT, UPT, UR8, 0xf0, URZ ;  /* 0x000000f008057890 */ /* 0x000fc8000fffe0ff */
[----:B------:R-:W-:-:S09]  /*3cb0*/  UPRMT UR5, UR4, 0x654, UR5 ;  /* 0x0000065404057896 */ /* 0x000fd20008000005 */
[----:B------:R-:W-:Y:S03]  /*3cc0*/  SYNCS.ARRIVE.TRANS64.RED.A1T0 RZ, [UR5], RZ ;  /* 0x000000ffffff79a7 */ /* 0x000fe60008100405 */
.L_x_79:
[----:B-12---:R-:W-:Y:S01]  /*3cd0*/  SHF.L.U32 R3, RZ, 0x1f, RZ ;  /* 0x0000001fff037819 */ /* 0x006fe200000006ff */
[----:B------:R-:W-:Y:S01]  /*3ce0*/  UIADD3 UR5, UPT, UPT, UR8, 0xf0, URZ ;  /* 0x000000f008057890 */ /* 0x000fe2000fffe0ff */
[----:B------:R-:W-:Y:S02]  /*3cf0*/  PLOP3.LUT P0, PT, PT, PT, UP0, 0x80, 0x8 ;  /* 0x000000000008781c */ /* 0x000fe40003f0f008 */
[----:B------:R-:W1:Y:S02]  /*3d00*/  SYNCS.PHASECHK.TRANS64.TRYWAIT P1, [UR8+0xf0], R3 ;  /* 0x0000f003ff0075a7 */ /* 0x000e640008021108 */
[----:B-1----:R-:W-:Y:S09]  /*3d10*/  @!P1 BRA `(.L_x_81) ;  /* 0x0000005000a89947 */ /* 0x002ff20003800000 */
.L_x_153:
[----:B------:R-:W-:Y:S01]  /*3d20*/  @!UP0 UPRMT UR5, UR4, 0x654, UR5 ;  /* 0x0000065404058896 */ /* 0x000fe20008000005 */
[----:B------:R-:W-:Y:S02]  /*3d30*/  UMOV UR8, 0xffff ;  /* 0x0000ffff00087882 */ /* 0x000fe40000000000 */
[----:B------:R-:W-:-:S06]  /*3d40*/  UMOV UR4, 0x1 ;  /* 0x0000000100047882 */ /* 0x000fcc0000000000 */
[----:B------:R-:W-:Y:S01]  /*3d50*/  @!P0 SYNCS.ARRIVE.TRANS64.RED.A1T0 RZ, [UR5], RZ ;  /* 0x000000ffffff89a7 */ /* 0x000fe20008100405 */
[----:B------:R-:W-:Y:S01]  /*3d60*/  NOP ;  /* 0x0000000000007918 */ /* 0x000fe20000000000 */
[----:B-1----:R-:W1:Y:S01]  /*3d70*/  LDS R0, [UR6+0x14] ;  /* 0x00001406ff007984 */ /* 0x002e620008000800 */
[----:B------:R-:W-:-:S04]  /*3d80*/  ULOP3.LUT UR5, UR24, 0xffff, URZ, 0xc0, !UPT ;  /* 0x0000ffff18057892 */ /* 0x000fc8000f8ec0ff */
[----:B------:R-:W-:-:S04]  /*3d90*/  USHF.R.U32.HI UR5, URZ, 0x5, UR5 ;  /* 0x00000005ff057899 */ /* 0x000fc80008011605 */
[----:B------:R-:W-:Y:S02]  /*3da0*/  USHF.L.U32 UR8, UR8, UR5, URZ ;  /* 0x0000000508087299 */ /* 0x000fe400080006ff */
[----:B------:R-:W-:-:S04]  /*3db0*/  USHF.L.U32 UR4, UR4, UR5, URZ ;  /* 0x0000000504047299 */ /* 0x000fc800080006ff */
[----:B-1----:R-:W-:-:S04]  /*3dc0*/  LOP3.LUT R0, R0, UR8, RZ, 0xc0, !PT ;  /* 0x0000000800007c12 */ /* 0x002fc8000f8ec0ff */
[----:B------:R-:W-:-:S13]  /*3dd0*/  ISETP.NE.AND P0, PT, R0, UR8, PT ;  /* 0x0000000800007c0c */ /* 0x000fda000bf05270 */
[----:B------:R-:W-:Y:S05]  /*3de0*/  @P0 BRA `(.L_x_82) ;  /* 0x0000000000580947 */ /* 0x000fea0003800000 */
[----:B------:R-:W1:Y:S02]  /*3df0*/  LDS R0, [UR6+0x18] ;  /* 0x00001806ff007984 */ /* 0x000e640008000800 */
[----:B-1----:R-:W-:-:S04]  /*3e00*/  LOP3.LUT R0, R0, UR4, RZ, 0xc0, !PT ;  /* 0x0000000400007c12 */ /* 0x002fc8000f8ec0ff */
[----:B------:R-:W-:-:S13]  /*3e10*/  ISETP.NE.AND P0, PT, R0, UR4, PT ;  /* 0x0000000400007c0c */ /* 0x000fda000bf05270 */
[----:B------:R-:W-:Y:S05]  /*3e20*/  @P0 BRA `(.L_x_83) ;  /* 0x00000000003c0947 */ /* 0x000fea0003800000 */
[----:B------:R-:W1:Y:S01]  /*3e30*/  S2R R2, SR_LANEID ;  /* 0x0000000000027919 */ /* 0x000e620000000000 */
[----:B------:R-:W-:Y:S01]  /*3e40*/  ULOP3.LUT UR8, URZ, UR8, URZ, 0x33, !UPT ;  /* 0x00000008ff087292 */ /* 0x000fe2000f8e33ff */
[----:B------:R-:W-:Y:S01]  /*3e50*/  LOP3.LUT R4, RZ, UR4, RZ, 0x33, !PT ;  /* 0x00000004ff047c12 */ /* 0x000fe2000f8e33ff */
[----:B------:R-:W-:Y:S02]  /*3e60*/  VOTEU.ANY UR7, UPT, PT ;  /* 0x0000000000077886 */ /* 0x000fe400038e0100 */
[----:B------:R-:W-:Y:S01]  /*3e70*/  UFLO.U32 UR7, UR7 ;  /* 0x00000007000772bd */ /* 0x000fe200080e0000 */
[----:B------:R-:W2:Y:S01]  /*3e80*/  REDUX UR4, R4 ;  /* 0x00000000040473c4 */ /* 0x000ea20000000000 */
[----:B------:R-:W-:-:S06]  /*3e90*/  IMAD.U32 R0, RZ, RZ, UR8 ;  /* 0x00000008ff007e24 */ /* 0x000fcc000f8e00ff */
[----:B------:R1:W-:Y:S01]  /*3ea0*/  UTCATOMSWS.AND URZ, UR8 ;  /* 0x0000000800ff79e3 */ /* 0x0003e20008000000 */
[----:B------:R-:W3:Y:S01]  /*3eb0*/  REDUX UR5, R0 ;  /* 0x00000000000573c4 */ /* 0x000ee20000000000 */
[----:B-1----:R-:W-:Y:S01]  /*3ec0*/  ISETP.EQ.U32.AND P0, PT, R2, UR7, PT ;  /* 0x0000000702007c0c */ /* 0x002fe2000bf02070 */
[----:B--2---:R-:W-:Y:S01]  /*3ed0*/  IMAD.U32 R2, RZ, RZ, UR4 ;  /* 0x00000004ff027e24 */ /* 0x004fe2000f8e00ff */
[----:B---3--:R-:W-:-:S11]  /*3ee0*/  MOV R3, UR5 ;  /* 0x0000000500037c02 */ /* 0x008fd60008000f00 */
[----:B------:R1:W-:Y:S04]  /*3ef0*/  @P0 ATOMS.AND RZ, [UR6+0x14], R3 ;  /* 0x00001403ffff098c */ /* 0x0003e8000a800006 */
[----:B------:R1:W-:Y:S01]  /*3f00*/  @P0 ATOMS.AND RZ, [UR6+0x18], R2 ;  /* 0x00001802ffff098c */ /* 0x0003e2000a800006 */
[----:B------:R-:W-:Y:S05]  /*3f10*/  BRA `(.L_x_84) ;  /* 0x0000000000147947 */ /* 0x000fea0003800000 */
.L_x_83:
[----:B------:R-:W-:Y:S02]  /*3f20*/  MOV R2, 0x3f40 ;  /* 0x00003f4000027802 */ /* 0x000fe40000000f00 */
[----:B---345:R-:W-:Y:S05]  /*3f30*/  CALL.REL.NOINC `($__internal_0_$__cuda_sm10x_tcgen05_guardrail_trap_col_being_dealloced_not_returned_by_alloc) ;  /* 0x0000005000fc7944 */ /* 0x038fea0003c00000 */
[----:B------:R-:W-:Y:S05]  /*3f40*/  BRA `(.L_x_84) ;  /* 0x0000000000087947 */ /* 0x000fea0003800000 */
.L_x_82:
[----:B------:R-:W-:Y:S02]  /*3f50*/  MOV R2, 0x3f70 ;  /* 0x00003f7000027802 */ /* 0x000fe40000000f00 */
[----:B---345:R-:W-:Y:S05]  /*3f60*/  CALL.REL.NOINC `($__internal_2_$__cuda_sm10x_tcgen05_guardrail_trap_unallocated_columns_being_dealloced) ;  /* 0x0000005400087944 */ /* 0x038fea0003c00000 */
.L_x_84:
[----:B------:R-:W-:Y:S01]  /*3f70*/  NOP ;  /* 0x0000000000007918 */ /* 0x000fe20000000000 */
[----:B----4-:R-:W-:Y:S05]  /*3f80*/  EXIT ;  /* 0x000000000000794d */ /* 0x010fea0003800000 */
.L_x_55:
[----:B------:R-:W-:-:S09]  /*3f90*/  UISETP.NE.OR UP5, UPT, UR10, 0x3, !UP5 ;  /* 0x000000030a00788c */ /* 0x000fd2000efa5670 */
[----:B------:R-:W-:Y:S05]  /*3fa0*/  BRA.U UP5, `(.L_x_85) ;  /* 0x0000000d05407547 */ /* 0x000fea000b800000 */
[----:B------:R-:W1:Y:S01]  /*3fb0*/  LDC R0, c[0x0][0xb30] ;  /* 0x0002cc00ff007b82 */ /* 0x000e620000000800 */
[----:B------:R-:W2:Y:S01]  /*3fc0*/  LDCU.64 UR8, c[0x0][0x888] ;  /* 0x00011100ff0877ac */ /* 0x000ea20008000a00 */
[----:B------:R-:W-:Y:S02]  /*3fd0*/  HFMA2 R29, -RZ, RZ, 0, 0 ;  /* 0x00000000ff1d7431 */ /* 0x000fe400000001ff */
[----:B------:R-:W-:Y:S01]  /*3fe0*/  IMAD.MOV.U32 R31, RZ, RZ, 0x1 ;  /* 0x00000001ff1f7424 */ /* 0x000fe200078e00ff */
[----:B------:R-:W-:Y:S01]  /*3ff0*/  MOV R23, 0x2000 ;  /* 0x0000200000177802 */ /* 0x000fe20000000f00 */
[----:B------:R-:W3:Y:S01]  /*4000*/  LDCU.64 UR4, c[0x0][0x890] ;  /* 0x00011200ff0477ac */ /* 0x000ee20008000a00 */
[----:B------:R-:W-:Y:S01]  /*4010*/  IMAD.MOV.U32 R30, RZ, RZ, RZ ;  /* 0x000000ffff1e7224 */ /* 0x000fe200078e00ff */
[----:B------:R-:W4:Y:S01]  /*4020*/  LDC R19, c[0x0][0x370] ;  /* 0x0000dc00ff137b82 */ /* 0x000f220000000800 */
[----:B------:R-:W-:Y:S01]  /*4030*/  UMOV UR6, 0x400 ;  /* 0x0000040000067882 */ /* 0x000fe20000000000 */
[----:B------:R-:W-:-:S02]  /*4040*/  UPLOP3.LUT UP1, UPT, UPT, UPT, UPT, 0x40, 0x4 ;  /* 0x000000000004789c */ /* 0x000fc40003f2e870 */
[----:B------:R-:W-:-:S04]  /*4050*/  ULEA UR6, UR37, UR6, 0x18 ;  /* 0x0000000625067291 */ /* 0x000fc8000f8ec0ff */
[----:B------:R-:W4:Y:S01]  /*4060*/  LDC R2, c[0x0][0xb0c] ;  /* 0x0002c300ff027b82 */ /* 0x000f220000000800 */
[----:B------:R-:W-:Y:S02]  /*4070*/  UIADD3 UR13, UPT, UPT, UR6, 0x48, URZ ;  /* 0x00000048060d7890 */ /* 0x000fe4000fffe0ff */
[----:B--2---:R-:W-:Y:S02]  /*4080*/  UISETP.NE.U32.AND UP2, UPT, UR8, URZ, UPT ;  /* 0x000000ff0800728c */ /* 0x004fe4000bf45070 */
[----:B------:R-:W-:Y:S02]  /*4090*/  UIADD3 UR17, UPT, UPT, UR6, 0x40, URZ ;  /* 0x0000004006117890 */ /* 0x000fe4000fffe0ff */
[----:B---3--:R-:W-:Y:S01]  /*40a0*/  UISETP.NE.U32.AND UP3, UPT, UR4, URZ, UPT ;  /* 0x000000ff0400728c */ /* 0x008fe2000bf65070 */
[----:B------:R-:W2:Y:S01]  /*40b0*/  LDC R18, c[0x0][0xb20] ;  /* 0x0002c800ff127b82 */ /* 0x000ea20000000800 */
[----:B-1----:R-:W-:Y:S01]  /*40c0*/  ISETP.NE.AND P1, PT, R0, 0x1, PT ;  /* 0x000000010000780c */ /* 0x002fe20003f25270 */
[----:B------:R-:W-:-:S02]  /*40d0*/  UISETP.NE.AND.EX UP2, UPT, UR9, URZ, UPT, UP2 ;  /* 0x000000ff0900728c */ /* 0x000fc4000bf45320 */
[----:B------:R-:W-:Y:S02]  /*40e0*/  UPRMT UR13, UR37, 0x654, UR13 ;  /* 0x00000654250d7896 */ /* 0x000fe4000800000d */
[----:B------:R-:W-:Y:S02]  /*40f0*/  UISETP.NE.AND.EX UP3, UPT, UR5, URZ, UPT, UP3 ;  /* 0x000000ff0500728c */ /* 0x000fe4000bf65330 */
[----:B------:R-:W1:Y:S08]  /*4100*/  LDC.64 R32, c[0x0][0x348] ;  /* 0x0000d200ff207b82 */ /* 0x000e700000000a00 */
[----:B------:R-:W3:Y:S08]  /*4110*/  LDC.64 R16, c[0x0][0xb10] ;  /* 0x0002c400ff107b82 */ /* 0x000ef00000000a00 */
[----:B------:R-:W1:Y:S08]  /*4120*/  LDC.64 R6, c[0x0][0xb18] ;  /* 0x0002c600ff067b82 */ /* 0x000e700000000a00 */
[----:B------:R-:W1:Y:S08]  /*4130*/  LDC.64 R4, c[0x0][0xb28] ;  /* 0x0002ca00ff047b82 */ /* 0x000e700000000a00 */
[----:B--2-4-:R-:W1:Y:S02]  /*4140*/  LDC R22, c[0x0][0x374] ;  /* 0x0000dd00ff167b82 */ /* 0x014e640000000800 */
.L_x_94:
[C---:B------:R-:W-:Y:S02]  /*4150*/  LEA R0, R30.reuse, UR6, 0x3 ;  /* 0x000000061e007c11 */ /* 0x040fe4000f8e18ff */
[----:B------:R-:W-:Y:S02]  /*4160*/  SHF.L.U32 R3, R29, 0x1f, RZ ;  /* 0x0000001f1d037819 */ /* 0x000fe400000006ff */
[----:B------:R-:W-:Y:S02]  /*4170*/  LEA R24, R30, UR6, 0x4 ;  /* 0x000000061e187c11 */ /* 0x000fe4000f8e20ff */
[----:B--2---:R-:W2:Y:S02]  /*4180*/  SYNCS.PHASECHK.TRANS64.TRYWAIT P0, [R0+URZ+0x70], R3 ;  /* 0x00007003000075a7 */ /* 0x004ea400080011ff */
[----:B--2---:R-:W-:Y:S05]  /*4190*/  @!P0 BRA `(.L_x_86) ;  /* 0x0000004c00a08947 */ /* 0x004fea0003800000 */
.L_x_154:
[----:B------:R-:W-:Y:S01]  /*41a0*/  ISETP.GE.AND P0, PT, R72, 0x1, PT ;  /* 0x000000014800780c */ /* 0x000fe20003f06270 */
[----:B------:R-:W4:Y:S01]  /*41b0*/  LDS.128 R24, [R24+0x100] ;  /* 0x0001000018187984 */ /* 0x000f220000000c00 */
[----:B--2---:R-:W-:Y:S01]  /*41c0*/  VIADD R0, R0, 0x80 ;  /* 0x0000008000007836 */ /* 0x004fe20000000000 */
[----:B------:R-:W-:Y:S01]  /*41d0*/  @!PT LDS RZ, [RZ] ;  /* 0x00000000fffff984 */ /* 0x000fe20000000800 */
[----:B------:R-:W-:Y:S01]  /*41e0*/  @!PT LDS RZ, [RZ] ;  /* 0x00000000fffff984 */ /* 0x000fe20000000800 */
[----:B------:R-:W-:Y:S01]  /*41f0*/  @!PT LDS RZ, [RZ] ;  /* 0x00000000fffff984 */ /* 0x000fe20000000800 */
[----:B------:R-:W-:Y:S01]  /*4200*/  @!PT LDS RZ, [RZ] ;  /* 0x00000000fffff984 */ /* 0x000fe20000000800 */
[----:B------:R2:W-:Y:S06]  /*4210*/  MEMBAR.ALL.CTA ;  /* 0x0000000000007992 */ /* 0x0005ec0000008000 */
[----:B--2---:R-:W2:Y:S01]  /*4220*/  FENCE.VIEW.ASYNC.S ;  /* 0x00000000000073c6 */ /* 0x004ea20000000000 */
[----:B------:R-:W-:Y:S04]  /*4230*/  PRMT R0, RZ, 0x654, R0 ;  /* 0x00000654ff007816 */ /* 0x000fe80000000000 */
[----:B--2---:R2:W-:Y:S01]  /*4240*/  SYNCS.ARRIVE.TRANS64.RED.A1T0 RZ, [R0+URZ], RZ ;  /* 0x000000ff00ff79a7 */ /* 0x0045e200081004ff */
[----:B----4-:R-:W-:Y:S11]  /*4250*/  LOP3.LUT P3, RZ, R26, 0x1, RZ, 0xc0, !PT ;  /* 0x000000011aff7812 */ /* 0x010ff6000786c0ff */
[----:B------:R-:W-:Y:S02]  /*4260*/  @!UPT UIADD3 URZ, UPT, UPT, URZ, URZ, URZ ;  /* 0x000000fffffff290 */ /* 0x000fe4000fffe0ff */
[----:B------:R-:W-:Y:S02]  /*4270*/  @P3 MOV R13, R24 ;  /* 0x00000018000d3202 */ /* 0x000fe40000000f00 */
[----:B------:R-:W-:Y:S01]  /*4280*/  @P3 LOP3.LUT R8, R25, 0xffff, RZ, 0xc0, !PT ;  /* 0x0000ffff19083812 */ /* 0x000fe200078ec0ff */
[----:B--2---:R-:W-:Y:S06]  /*4290*/  @!P0 BRA `(.L_x_87) ;  /* 0x0000000000a48947 */ /* 0x004fec0003800000 */
[----:B-1----:R-:W-:Y:S01]  /*42a0*/  IMAD.HI.U32 R35, R22, R7, RZ ;  /* 0x0000000716237227 */ /* 0x002fe200078e00ff */
[----:B------:R-:W-:Y:S02]  /*42b0*/  ISETP.NE.AND P0, PT, R6, 0x1, PT ;  /* 0x000000010600780c */ /* 0x000fe40003f05270 */
[----:B------:R-:W-:Y:S01]  /*42c0*/  ISETP.NE.AND P2, PT, R72, 0x1, PT ;  /* 0x000000014800780c */ /* 0x000fe20003f45270 */
[----:B---3--:R-:W-:Y:S01]  /*42d0*/  IMAD.HI.U32 R34, R19, R16, RZ ;  /* 0x0000001013227227 */ /* 0x008fe200078e00ff */
[----:B------:R-:W-:Y:S02]  /*42e0*/  SHF.R.U32.HI R35, RZ, R18, R35 ;  /* 0x00000012ff237219 */ /* 0x000fe40000011623 */
[----:B------:R-:W-:Y:S01]  /*42f0*/  ISETP.NE.AND P4, PT, R2, 0x1, PT ;  /* 0x000000010200780c */ /* 0x000fe20003f85270 */
[----:B------:R-:W-:Y:S01]  /*4300*/  IMAD.HI.U32 R36, R13, R16, RZ ;  /* 0x000000100d247227 */ /* 0x000fe200078e00ff */
[----:B------:R-:W-:Y:S02]  /*4310*/  SHF.R.U32.HI R34, RZ, R17, R34 ;  /* 0x00000011ff227219 */ /* 0x000fe40000011622 */
[----:B------:R-:W-:Y:S01]  /*4320*/  SEL R3, R22, R35, !P0 ;  /* 0x0000002316037207 */ /* 0x000fe20004000000 */
[C---:B------:R-:W-:Y:S01]  /*4330*/  IMAD.HI.U32 R35, R8.reuse, R7, RZ ;  /* 0x0000000708237227 */ /* 0x040fe200078e00ff */
[----:B------:R-:W-:Y:S02]  /*4340*/  SEL R11, R19, R34, !P4 ;  /* 0x00000022130b7207 */ /* 0x000fe40006000000 */
[----:B------:R-:W-:Y:S01]  /*4350*/  SHF.R.U32.HI R36, RZ, R17, R36 ;  /* 0x00000011ff247219 */ /* 0x000fe20000011624 */
[----:B------:R-:W-:Y:S01]  /*4360*/  IMAD.HI.U32 R38, R3, R4, RZ ;  /* 0x0000000403267227 */ /* 0x000fe200078e00ff */
[----:B------:R-:W-:Y:S03]  /*4370*/  SHF.R.U32.HI R35, RZ, R18, R35 ;  /* 0x00000012ff237219 */ /* 0x000fe60000011623 */
[----:B------:R-:W-:Y:S01]  /*4380*/  IMAD.HI.U32 R34, R11, R4, RZ ;  /* 0x000000040b227227 */ /* 0x000fe200078e00ff */
[----:B------:R-:W-:Y:S02]  /*4390*/  @P2 SHF.R.U32.HI R3, RZ, R5, R38 ;  /* 0x00000005ff032219 */ /* 0x000fe40000011626 */
[----:B------:R-:W-:Y:S02]  /*43a0*/  SEL R9, R8, R35, !P0 ;  /* 0x0000002308097207 */ /* 0x000fe40004000000 */
[----:B------:R-:W-:Y:S01]  /*43b0*/  @P2 SHF.R.U32.HI R11, RZ, R5, R34 ;  /* 0x00000005ff0b2219 */ /* 0x000fe20000011622 */
[C---:B------:R-:W-:Y:S01]  /*43c0*/  IMAD R10, R72.reuse, R3, RZ ;  /* 0x00000003480a7224 */ /* 0x040fe200078e02ff */
[----:B------:R-:W-:Y:S01]  /*43d0*/  SEL R3, R13, R36, !P4 ;  /* 0x000000240d037207 */ /* 0x000fe20006000000 */
[C---:B------:R-:W-:Y:S03]  /*43e0*/  IMAD.HI.U32 R14, R9.reuse, R4, RZ ;  /* 0x00000004090e7227 */ /* 0x040fe600078e00ff */
[----:B------:R-:W-:Y:S01]  /*43f0*/  ISETP.GE.AND P0, PT, R9, R10, PT ;  /* 0x0000000a0900720c */ /* 0x000fe20003f06270 */
[C---:B------:R-:W-:Y:S01]  /*4400*/  IMAD R12, R72.reuse, R11, RZ ;  /* 0x0000000b480c7224 */ /* 0x040fe200078e02ff */
[-C--:B------:R-:W-:Y:S04]  /*4410*/  SHF.R.U32.HI R14, RZ, R5.reuse, R14 ;  /* 0x00000005ff0e7219 */ /* 0x080fe8000001160e */
[----:B------:R-:W-:Y:S02]  /*4420*/  ISETP.GE.OR P0, PT, R3, R12, P0 ;  /* 0x0000000c0300720c */ /* 0x000fe40000706670 */
[----:B------:R-:W-:Y:S05]  /*4430*/  SEL R15, R9, R14, !P2 ;  /* 0x0000000e090f7207 */ /* 0x000fea0005000000 */
[----:B------:R-:W-:Y:S04]  /*4440*/  IMAD.MOV R14, RZ, RZ, -R15 ;  /* 0x000000ffff0e7224 */ /* 0x000fe800078e0a0f */
[----:B------:R-:W-:Y:S02]  /*4450*/  IMAD R14, R72, R14, R9 ;  /* 0x0000000e480e7224 */ /* 0x000fe400078e0209 */
[C---:B------:R-:W-:Y:S05]  /*4460*/  @!P0 IMAD.HI.U32 R10, R3.reuse, R4, RZ ;  /* 0x00000004030a8227 */ /* 0x040fea00078e00ff */
[----:B------:R-:W-:Y:S04]  /*4470*/  @!P0 SHF.R.U32.HI R10, RZ, R5, R10 ;  /* 0x00000005ff0a8219 */ /* 0x000fe8000001160a */
[----:B------:R-:W-:Y:S01]  /*4480*/  @!P0 SEL R0, R3, R10, !P2 ;  /* 0x0000000a03008207 */ /* 0x000fe20005000000 */
[----:B------:R-:W-:Y:S03]  /*4490*/  IMAD.MOV R10, RZ, RZ, -R3 ;  /* 0x000000ffff0a7224 */ /* 0x000fe600078e0a03 */
[----:B------:R-:W-:Y:S01]  /*44a0*/  @!P0 IADD3 R15, PT, PT, R15, -R0, RZ ;  /* 0x800000000f0f8210 */ /* 0x000fe20007ffe0ff */
[----:B------:R-:W-:Y:S01]  /*44b0*/  @!P0 IMAD R0, R11, R14, R0 ;  /* 0x0000000e0b008224 */ /* 0x000fe200078e0200 */
[----:B------:R-:W-:Y:S01]  /*44c0*/  IADD3 R11, PT, PT, -R9, RZ, RZ ;  /* 0x000000ff090b7210 */ /* 0x000fe20007ffe1ff */
[----:B------:R-:W-:Y:S02]  /*44d0*/  IMAD R13, R2, R10, R13 ;  /* 0x0000000a020d7224 */ /* 0x000fe400078e020d */
[----:B------:R-:W-:Y:S02]  /*44e0*/  @!P0 IMAD R9, R15, R72, R3 ;  /* 0x000000480f098224 */ /* 0x000fe400078e0203 */
[----:B------:R-:W-:Y:S02]  /*44f0*/  @!P0 IMAD.MOV.U32 R3, RZ, RZ, R0 ;  /* 0x000000ffff038224 */ /* 0x000fe400078e0000 */
[----:B------:R-:W-:Y:S02]  /*4500*/  IMAD R8, R6, R11, R8 ;  /* 0x0000000b06087224 */ /* 0x000fe400078e0208 */
[----:B------:R-:W-:Y:S02]  /*4510*/  IMAD R13, R3, R2, R13 ;  /* 0x00000002030d7224 */ /* 0x000fe400078e020d */
[----:B------:R-:W-:Y:S02]  /*4520*/  IMAD R8, R9, R6, R8 ;  /* 0x0000000609087224 */ /* 0x000fe400078e0208 */
.L_x_87:
[----:B------:R-:W-:Y:S05]  /*4530*/  BRA.U UP1, `(.L_x_88) ;  /* 0x0000000101107547 */ /* 0x000fea000b800000 */
[----:B------:R-:W-:Y:S04]  /*4540*/  MOV R0, UR7 ;  /* 0x0000000700007c02 */ /* 0x000fe80008000f00 */
[----:B------:R-:W-:Y:S04]  /*4550*/  SHF.L.U32 R3, R0, 0x1f, RZ ;  /* 0x0000001f00037819 */ /* 0x000fe800000006ff */
[----:B------:R-:W2:Y:S02]  /*4560*/  SYNCS.PHASECHK.TRANS64.TRYWAIT P0, [UR6+0x68], R3 ;  /* 0x00006803ff0075a7 */ /* 0x000ea40008001106 */
[----:B--2---:R-:W-:Y:S05]  /*4570*/  @!P0 BRA `(.L_x_89) ;  /* 0x0000004800bc8947 */ /* 0x004fea0003800000 */
.L_x_88:
[----:B------:R-:W-:Y:S02]  /*4580*/  R2UR UR19, R21 ;  /* 0x00000000151372ca */ /* 0x000fe400000e0000 */
[----:B------:R-:W-:Y:S02]  /*4590*/  R2UR UR18, R20 ;  /* 0x00000000141272ca */ /* 0x000fe400000e0000 */
[----:B------:R-:W-:Y:S02]  /*45a0*/  ISETP.NE.U32.AND P2, PT, RZ, UR4, PT ;  /* 0x00000004ff007c0c */ /* 0x000fe4000bf45070 */
[----:B------:R-:W-:Y:S02]  /*45b0*/  SHF.L.U32 R12, R31, 0x1f, RZ ;  /* 0x0000001f1f0c7819 */ /* 0x000fe400000006ff */
[----:B------:R-:W-:Y:S05]  /*45c0*/  ISETP.NE.AND.EX P2, PT, RZ, UR5, PT, P2 ;  /* 0x00000005ff007c0c */ /* 0x000fea000bf45320 */
[----:B------:R-:W-:Y:S02]  /*45d0*/  USHF.L.U32 UR19, UR19, 0x7, URZ ;  /* 0x0000000713137899 */ /* 0x000fe400080006ff */
[----:B------:R-:W-:Y:S01]  /*45e0*/  USHF.L.U32 UR18, UR18, 0x7, URZ ;  /* 0x0000000712127899 */ /* 0x000fe200080006ff */
[----:B------:R-:W-:Y:S11]  /*45f0*/  BRA.U !UP3, `(.L_x_90) ;  /* 0x000000010b347547 */ /* 0x000ff6000b800000 */
[----:B------:R-:W-:Y:S01]  /*4600*/  UPLOP3.LUT UP0, UPT, UPT, UPT, UP2, 0x80, 0x8 ;  /* 0x000000000008789c */ /* 0x000fe20003f0f020 */
[----:B--2---:R-:W-:Y:S02]  /*4610*/  HFMA2 R0, -RZ, RZ, 0, 5.9604644775390625e-08 ;  /* 0x00000001ff007431 */ /* 0x004fe400000001ff */
[----:B------:R-:W-:Y:S03]  /*4620*/  IMAD.MOV.U32 R171, RZ, RZ, 0x1 ;  /* 0x00000001ffab7424 */ /* 0x000fe600078e00ff */
[----:B------:R-:W-:Y:S05]  /*4630*/  PLOP3.LUT P0, PT, PT, PT, UP0, 0x80, 0x8 ;  /* 0x000000000008781c */ /* 0x000fea0003f0f008 */
[----:B------:R-:W2:Y:S01]  /*4640*/  @UP0 LDCU.64 UR10, c[0x0][0x888] ;  /* 0x00011100ff0a07ac */ /* 0x000ea20008000a00 */
[----:B------:R-:W-:Y:S07]  /*4650*/  @UP0 UIMAD UR8, UR36, UR4, URZ ;  /* 0x00000004240802a4 */ /* 0x000fee000f8e02ff */
[----:B------:R-:W-:Y:S01]  /*4660*/  @!P0 PRMT R171, R0, 0x7610, R171 ;  /* 0x0000761000ab8816 */ /* 0x000fe200000000ab */
[----:B--2---:R-:W-:Y:S03]  /*4670*/  @UP0 UIMAD.WIDE UR10, UR8, 0x4, UR10 ;  /* 0x00000004080a08a5 */ /* 0x004fe6000f8e020a */
[----:B------:R-:W2:Y:S03]  /*4680*/  @!UP0 LDCU UR8, c[0x0][0x880] ;  /* 0x00011000ff0887ac */ /* 0x000ea60008000800 */
[----:B------:R-:W-:Y:S01]  /*4690*/  IMAD.U32 R10, RZ, RZ, UR10 ;  /* 0x0000000aff0a7e24 */ /* 0x000fe2000f8e00ff */
[----:B------:R-:W-:Y:S05]  /*46a0*/  MOV R11, UR11 ;  /* 0x0000000b000b7c02 */ /* 0x000fea0008000f00 */
[----:B-----5:R4:W5:Y:S02]  /*46b0*/  @P0 LDG.E R81, desc[UR46][R10.64] ;  /* 0x0000002e0a510981 */ /* 0x020964000c1e1900 */
[----:B--2-4-:R-:W-:Y:S07]  /*46c0*/  @!P0 IMAD.U32 R81, RZ, RZ, UR8 ;  /* 0x00000008ff518e24 */ /* 0x014fee000f8e00ff */
.L_x_90:
[----:B-----5:R-:W-:Y:S01]  /*46d0*/  @!P2 FSETP.EQ.AND P0, PT, R81, RZ, PT ;  /* 0x000000ff5100a20b */ /* 0x020fe20003f02000 */
[----:B------:R-:W-:Y:S01]  /*46e0*/  @!UPT UIADD3 URZ, UPT, UPT, URZ, URZ, URZ ;  /* 0x000000fffffff290 */ /* 0x000fe2000fffe0ff */
[----:B------:R-:W-:Y:S11]  /*46f0*/  @!P2 BRA `(.L_x_91) ;  /* 0x000000000014a947 */ /* 0x000ff60003800000 */
[----:B------:R-:W-:Y:S02]  /*4700*/  LOP3.LUT P2, RZ, R171, 0xff, RZ, 0xc0, !PT ;  /* 0x000000ffabff7812 */ /* 0x000fe4000784c0ff */
[----:B------:R-:W-:Y:S04]  /*4710*/  PLOP3.LUT P0, PT, PT, PT, UP0, 0x80, 0x8 ;  /* 0x000000000008781c */ /* 0x000fe80003f0f008 */
[----:B------:R-:W-:Y:S07]  /*4720*/  PLOP3.LUT P0, PT, P0, PT, PT, 0x8, 0x80 ;  /* 0x000000000080781c */ /* 0x000fee000070e170 */
[----:B------:R-:W-:Y:S11]  /*4730*/  @P2 FSETP.EQ.AND P0, PT, R81, RZ, PT ;  /* 0x000000ff5100220b */ /* 0x000ff60003f02000 */
[----:B------:R-:W-:Y:S02]  /*4740*/  @!UPT UIADD3 URZ, UPT, UPT, URZ, URZ, URZ ;  /* 0x000000fffffff290 */ /* 0x000fe4000fffe0ff */
.L_x_91:
[----:B------:R-:W4:Y:S01]  /*4750*/  SYNCS.PHASECHK.TRANS64.TRYWAIT P2, [UR6+0x50], R12 ;  /* 0x0000500cff0075a7 */ /* 0x000f220008041106 */
[----:B------:R-:W-:Y:S04]  /*4760*/  ELECT P4, URZ, PT ;  /* 0x0000000000ff782f */ /* 0x000fe80003880000 */
[----:B------:R-:W-:Y:S11]  /*4770*/  PLOP3.LUT P4, PT, P0, P4, PT, 0xf2, 0x2f ;  /* 0x00000000002f781c */ /* 0x000ff60000789e72 */
[----:B------:R-:W-:Y:S02]  /*4780*/  @!UPT UIADD3 URZ, UPT, UPT, URZ, URZ, URZ ;  /* 0x000000fffffff290 */ /* 0x000fe4000fffe0ff */
[----:B-1----:R-:W-:Y:S05]  /*4790*/  @!P4 IADD3 R21, P0, PT, R32, 0x580, RZ ;  /* 0x000005802015c810 */ /* 0x002fea0007f1e0ff */
[----:B------:R-:W-:Y:S01]  /*47a0*/  @!P4 IMAD.X R20, RZ, RZ, R33, P0 ;  /* 0x000000ffff14c224 */ /* 0x000fe200000e0621 */
[----:B----4-:R-:W-:Y:S07]  /*47b0*/  @!P2 BRA `(.L_x_92) ;  /* 0x000000480044a947 */ /* 0x010fee0003800000 */
.L_x_157:
[----:B------:R-:W4:Y:S01]  /*47c0*/  LDC.64 R14, c[0x0][0xb10] ;  /* 0x0002c400ff0e7b82 */ /* 0x000f220000000a00 */
[----:B------:R-:W-:Y:S01]  /*47d0*/  @!P4 R2UR UR8, R20 ;  /* 0x000000001408c2ca */ /* 0x000fe200000e0000 */
[----:B------:R-:W-:Y:S01]  /*47e0*/  VOTEU.ALL UP1, P4 ;  /* 0x0000000000ff7886 */ /* 0x000fe20002020000 */
[----:B------:R-:W-:Y:S01]  /*47f0*/  @!P4 R2UR UR9, R21 ;  /* 0x000000001509c2ca */ /* 0x000fe200000e0000 */
[----:B------:R-:W-:Y:S01]  /*4800*/  UMOV UR10, 0x0 ;  /* 0x00000000000a7882 */ /* 0x000fe20000000000 */
[----:B------:R-:W-:Y:S03]  /*4810*/  UMOV UR11, 0x10000000 ;  /* 0x10000000000b7882 */ /* 0x000fe60000000000 */
[----:B------:R-:W5:Y:S01]  /*4820*/  LDC.64 R10, c[0x0][0xb18] ;  /* 0x0002c600ff0a7b82 */ /* 0x000f620000000a00 */
[----:B------:R-:W-:Y:S01]  /*4830*/  @!UP1 UIADD3 UR16, UPT, UPT, UR6, 0x200, URZ ;  /* 0x0000020006109890 */ /* 0x000fe2000fffe0ff */
[----:B------:R-:W-:Y:S01]  /*4840*/  @P3 SHF.R.U32.HI R28, RZ, 0x10, R25 ;  /* 0x00000010ff1c3819 */ /* 0x000fe20000011619 */
[----:B------:R-:W-:Y:S01]  /*4850*/  VOTEU.ALL UP1, P4 ;  /* 0x0000000000ff7886 */ /* 0x000fe20002020000 */
[----:B------:R-:W-:Y:S01]  /*4860*/  UMOV UR20, UR36 ;  /* 0x0000002400147c82 */ /* 0x000fe20008000000 */
[----:B------:R-:W-:Y:S03]  /*4870*/  VIADD R30, R30, 0x1 ;  /* 0x000000011e1e7836 */ /* 0x000fe60000000000 */
[----:B--2---:R-:W2:Y:S01]  /*4880*/  @!P1 LDC R0, c[0x0][0xb20] ;  /* 0x0002c800ff009b82 */ /* 0x004ea20000000800 */
[----:B------:R-:W-:Y:S01]  /*4890*/  IMAD.U32 R21, RZ, RZ, UR8 ;  /* 0x00000008ff157e24 */ /* 0x000fe2000f8e00ff */
[----:B------:R-:W-:Y:S06]  /*48a0*/  UPRMT UR8, UR37, 0x654, UR17 ;  /* 0x0000065425087896 */ /* 0x000fec0008000011 */
[----:B-1----:R-:W1:Y:S01]  /*48b0*/  @!P1 LDC R3, c[0x0][0xb0c] ;  /* 0x0002c300ff039b82 */ /* 0x002e620000000800 */
[----:B------:R-:W-:Y:S01]  /*48c0*/  IMAD.U32 R20, RZ, RZ, UR9 ;  /* 0x00000009ff147e24 */ /* 0x000fe2000f8e00ff */
[----:B------:R-:W-:Y:S04]  /*48d0*/  @!P4 R2UR UR15, R21 ;  /* 0x00000000150fc2ca */ /* 0x000fe800000e0000 */
[----:B------:R-:W-:Y:S01]  /*48e0*/  @!P4 R2UR UR14, R20 ;  /* 0x00000000140ec2ca */ /* 0x000fe200000e0000 */
[----:B------:R-:W-:Y:S11]  /*48f0*/  @!P4 IMAD.MOV.U32 R20, RZ, RZ, 0x2000 ;  /* 0x00002000ff14c424 */ /* 0x000ff600078e00ff */
[----:B------:R-:W-:Y:S01]  /*4900*/  @!UPT UIADD3 URZ, UPT, UPT, URZ, URZ, URZ ;  /* 0x000000fffffff290 */ /* 0x000fe2000fffe0ff */
[----:B------:R1:W-:Y:S01]  /*4910*/  @!UP1 UTMALDG.3D [UR16], [UR14], desc[UR10] ;  /* 0x00000a100e0095b4 */ /* 0x0003e20008011000 */
[----:B------:R1:W-:Y:S02]  /*4920*/  @!P4 SYNCS.ARRIVE.TRANS64.RED.A0TR RZ, [UR6+0x40], R20 ;  /* 0x00004014ffffc9a7 */ /* 0x0003e40008300406 */
[----:B-1----:R-:W-:Y:S01]  /*4930*/  @!P1 ISETP.NE.AND P2, PT, R3, 0x1, PT ;  /* 0x000000010300980c */ /* 0x002fe20003f45270 */
[C---:B----4-:R-:W-:Y:S01]  /*4940*/  @!P1 IMAD.HI.U32 R14, R13.reuse, R14, RZ ;  /* 0x0000000e0d0e9227 */ /* 0x050fe200078e00ff */
[----:B-----5:R-:W-:Y:S03]  /*4950*/  @!P1 ISETP.NE.AND P0, PT, R10, 0x1, PT ;  /* 0x000000010a00980c */ /* 0x020fe60003f05270 */
[C---:B------:R-:W-:Y:S01]  /*4960*/  @!P1 IMAD.HI.U32 R11, R8.reuse, R11, RZ ;  /* 0x0000000b080b9227 */ /* 0x040fe200078e00ff */
[----:B------:R-:W-:Y:S04]  /*4970*/  @!P1 SHF.R.U32.HI R14, RZ, R15, R14 ;  /* 0x0000000fff0e9219 */ /* 0x000fe8000001160e */
[----:B--2---:R-:W-:Y:S01]  /*4980*/  @!P1 SHF.R.U32.HI R9, RZ, R0, R11 ;  /* 0x00000000ff099219 */ /* 0x004fe2000001160b */
[----:B------:R-:W-:Y:S01]  /*4990*/  SYNCS.ARRIVE.TRANS64.RED.A1T0 RZ, [UR8], RZ ;  /* 0x000000ffffff79a7 */ /* 0x000fe20008100408 */
[----:B------:R-:W-:Y:S02]  /*49a0*/  @!P1 SEL R14, R13, R14, !P2 ;  /* 0x0000000e0d0e9207 */ /* 0x000fe40005000000 */
[----:B------:R-:W-:Y:S01]  /*49b0*/  @!P1 SEL R9, R8, R9, !P0 ;  /* 0x0000000908099207 */ /* 0x000fe20004000000 */
[----:B------:R-:W1:Y:S04]  /*49c0*/  SYNCS.PHASECHK.TRANS64.TRYWAIT P5, [UR6+0x58], R12 ;  /* 0x0000580cff0075a7 */ /* 0x000e6800080a1106 */
[----:B------:R-:W-:Y:S02]  /*49d0*/  @!P1 IMAD.IADD R0, R9, 0x1, -R14 ;  /* 0x0000000109009824 */ /* 0x000fe400078e0a0e */
[----:B------:R-:W-:Y:S02]  /*49e0*/  @!P1 IMAD.IADD R9, R14, 0x1, -R9 ;  /* 0x000000010e099824 */ /* 0x000fe400078e0a09 */
[----:B------:R-:W-:Y:S02]  /*49f0*/  @!P1 IMAD R13, R0, R3, R13 ;  /* 0x00000003000d9224 */ /* 0x000fe400078e020d */
[----:B------:R-:W-:Y:S01]  /*4a00*/  @!P1 IMAD R8, R9, R10, R8 ;  /* 0x0000000a09089224 */ /* 0x000fe200078e0208 */
[----:B-1----:R-:W-:Y:S06]  /*4a10*/  @!P5 BRA `(.L_x_93) ;  /* 0x0000004400c4d947 */ /* 0x002fec0003800000 */
.L_x_159:
[----:B-1----:R-:W-:Y:S01]  /*4a20*/  @!P4 IADD3 R3, P0, PT, R32, 0x580, RZ ;  /* 0x000005802003c810 */ /* 0x002fe20007f1e0ff */
[----:B------:R-:W-:Y:S01]  /*4a30*/  VOTEU.ALL UP1, P4 ;  /* 0x0000000000ff7886 */ /* 0x000fe20002020000 */
[----:B------:R-:W-:Y:S01]  /*4a40*/  UMOV UR20, 0x0 ;  /* 0x0000000000147882 */ /* 0x000fe20000000000 */
[----:B------:R-:W-:Y:S01]  /*4a50*/  UMOV UR21, 0x10000000 ;  /* 0x1000000000157882 */ /* 0x000fe20000000000 */
[----:B------:R-:W-:Y:S01]  /*4a60*/  @!P4 R2UR UR9, R3 ;  /* 0x000000000309c2ca */ /* 0x000fe200000e0000 */
[----:B------:R-:W-:Y:S01]  /*4a70*/  @!P4 IMAD.X R0, RZ, RZ, R33, P0 ;  /* 0x000000ffff00c224 */ /* 0x000fe200000e0621 */
[----:B------:R-:W-:Y:S01]  /*4a80*/  @!UP1 UIADD3 UR10, UPT, UPT, UR18, 0x40, URZ ;  /* 0x00000040120a9890 */ /* 0x000fe2000fffe0ff */
[----:B------:R-:W-:Y:S01]  /*4a90*/  ISETP.NE.AND P0, PT, R30, 0x2, PT ;  /* 0x000000021e00780c */ /* 0x000fe20003f05270 */
[----:B------:R-:W-:Y:S01]  /*4aa0*/  UMOV UR11, UR19 ;  /* 0x00000013000b7c82 */ /* 0x000fe20008000000 */
[----:B------:R-:W-:Y:S01]  /*4ab0*/  UMOV UR12, UR36 ;  /* 0x00000024000c7c82 */ /* 0x000fe20008000000 */
[----:B------:R-:W-:Y:S01]  /*4ac0*/  @!P4 R2UR UR8, R0 ;  /* 0x000000000008c2ca */ /* 0x000fe200000e0000 */
[----:B------:R-:W-:Y:S01]  /*4ad0*/  IMAD.IADD R20, R8, 0x1, R147 ;  /* 0x0000000108147824 */ /* 0x000fe200078e0293 */
[----:B------:R-:W-:Y:S01]  /*4ae0*/  @P3 R2UR UR36, R28 ;  /* 0x000000001c2432ca */ /* 0x000fe200000e0000 */
[----:B------:R-:W-:Y:S01]  /*4af0*/  IMAD.IADD R21, R13, 0x1, R170 ;  /* 0x000000010d157824 */ /* 0x000fe200078e02aa */
[----:B------:R-:W-:Y:S02]  /*4b00*/  SEL R0, RZ, 0x1, P0 ;  /* 0x00000001ff007807 */ /* 0x000fe40000000000 */
[----:B------:R-:W-:Y:S01]  /*4b10*/  LOP3.LUT R31, R31, 0x1, RZ, 0x3c, !PT ;  /* 0x000000011f1f7812 */ /* 0x000fe200078e3cff */
[----:B------:R-:W-:Y:S01]  /*4b20*/  IMAD.U32 R10, RZ, RZ, UR9 ;  /* 0x00000009ff0a7e24 */ /* 0x000fe2000f8e00ff */
[----:B------:R-:W-:Y:S01]  /*4b30*/  @!UP1 UIADD3 UR9, UPT, UPT, UR6, 0x48, URZ ;  /* 0x0000004806099890 */ /* 0x000fe2000fffe0ff */
[----:B------:R-:W-:Y:S02]  /*4b40*/  LOP3.LUT R29, R29, R0, RZ, 0x3c, !PT ;  /* 0x000000001d1d7212 */ /* 0x000fe400078e3cff */
[----:B------:R-:W-:Y:S02]  /*4b50*/  SEL R30, R30, RZ, P0 ;  /* 0x000000ff1e1e7207 */ /* 0x000fe40000000000 */
[----:B------:R-:W-:Y:S01]  /*4b60*/  IMAD.U32 R11, RZ, RZ, UR8 ;  /* 0x00000008ff0b7e24 */ /* 0x000fe2000f8e00ff */
[----:B------:R-:W-:Y:S01]  /*4b70*/  @!P4 R2UR UR14, R10 ;  /* 0x000000000a0ec2ca */ /* 0x000fe200000e0000 */
[----:B------:R-:W-:Y:S01]  /*4b80*/  @!UP1 UIADD3 UR8, UPT, UPT, UR6, 0x2200, URZ ;  /* 0x0000220006089890 */ /* 0x000fe2000fffe0ff */
[----:B------:R-:W-:Y:S02]  /*4b90*/  VOTEU.ALL UP1, P4 ;  /* 0x0000000000ff7886 */ /* 0x000fe40002020000 */
[----:B------:R-:W-:Y:S11]  /*4ba0*/  @!P4 R2UR UR15, R11 ;  /* 0x000000000b0fc2ca */ /* 0x000ff600000e0000 */
[----:B------:R-:W-:Y:S02]  /*4bb0*/  @!UPT UIADD3 URZ, UPT, UPT, URZ, URZ, URZ ;  /* 0x000000fffffff290 */ /* 0x000fe4000fffe0ff */
[----:B------:R2:W-:Y:S01]  /*4bc0*/  @!UP1 UTMALDG.3D [UR8], [UR14], desc[UR20] ;  /* 0x000014080e0095b4 */ /* 0x0005e20008011000 */
[----:B------:R2:W-:Y:S01]  /*4bd0*/  @!P4 SYNCS.ARRIVE.TRANS64.RED.A0TR RZ, [UR6+0x48], R23 ;  /* 0x00004817ffffc9a7 */ /* 0x0005e20008300406 */
[----:B------:R-:W-:Y:S01]  /*4be0*/  UPLOP3.LUT UP1, UPT, UPT, UPT, UPT, 0x80, 0x8 ;  /* 0x000000000008789c */ /* 0x000fe20003f2f070 */
[----:B------:R-:W-:Y:S01]  /*4bf0*/  SYNCS.ARRIVE.TRANS64.RED.A1T0 RZ, [UR13], RZ ;  /* 0x000000ffffff79a7 */ /* 0x000fe2000810040d */
[----:B------:R-:W-:Y:S09]  /*4c00*/  @P3 BRA `(.L_x_94) ;  /* 0xfffffff400503947 */ /* 0x000ff2000383ffff */
[----:B------:R-:W-:-:S04]  /*4c10*/  SHF.L.U32 R3, R31, 0x1f, RZ ;  /* 0x0000001f1f037819 */ /* 0x000fc800000006ff */
[----:B------:R-:W1:Y:S02]  /*4c20*/  SYNCS.PHASECHK.TRANS64.TRYWAIT P0, [UR6+0x50], R3 ;  /* 0x00005003ff0075a7 */ /* 0x000e640008001106 */
[----:B-1----:R-:W-:Y:S05]  /*4c30*/  @!P0 BRA `(.L_x_95) ;  /* 0x0000004400548947 */ /* 0x002fea0003800000 */
.L_x_161:
[----:B-1----:R-:W-:-:S07]  /*4c40*/  MOV R0, UR6 ;  /* 0x0000000600007c02 */ /* 0x002fce0008000f00 */
.L_x_96:
[----:B-1----:R-:W-:-:S04]  /*4c50*/  SHF.L.U32 R3, R31, 0x1f, RZ ;  /* 0x0000001f1f037819 */ /* 0x002fc800000006ff */
[----:B------:R1:W4:Y:S03]  /*4c60*/  SYNCS.PHASECHK.TRANS64.TRYWAIT P0, [R0+URZ+0x58], R3 ;  /* 0x00005803000075a7 */ /* 0x00032600080011ff */
[----:B----4-:R-:W-:Y:S05]  /*4c70*/  @!P0 NANOSLEEP.SYNCS 0x989680 ;  /* 0x009896800000895d */ /* 0x010fea0003900000 */
[----:B------:R-:W4:Y:S02]  /*4c80*/  @!P0 SYNCS.PHASECHK.TRANS64 P0, [R0+URZ+0x58], R3 ;  /* 0x00005803000085a7 */ /* 0x000f2400080010ff */
[----:B--2-4-:R-:W-:Y:S05]  /*4c90*/  @P0 EXIT ;  /* 0x000000000000094d */ /* 0x014fea0003800000 */
[----:B------:R-:W-:Y:S05]  /*4ca0*/  BRA `(.L_x_96) ;  /* 0xfffffffc00e87947 */ /* 0x000fea000383ffff */
.L_x_85:
[----:B------:R-:W-:-:S06]  /*4cb0*/  UISETP.GE.AND UP1, UPT, UR10, 0x4, UPT ;  /* 0x000000040a00788c */ /* 0x000fcc000bf26270 */
[----:B------:R-:W-:-:S13]  /*4cc0*/  PLOP3.LUT P0, PT, PT, PT, UP1, 0x80, 0x8 ;  /* 0x000000000008781c */ /* 0x000fda0003f0f018 */
[----:B------:R-:W-:Y:S05]  /*4cd0*/  @!P0 EXIT ;  /* 0x000000000000894d */ /* 0x000fea0003800000 */
[----:B------:R-:W-:Y:S01]  /*4ce0*/  BAR.SYNC.DEFER_BLOCKING 0x6, 0xa0 ;  /* 0x0182800000007b1d */ /* 0x000fe20000010000 */
[C---:B------:R-:W-:Y:S01]  /*4cf0*/  IMAD.SHL.U32 R3, R189.reuse, 0x40, RZ ;  /* 0x00000040bd037824 */ /* 0x040fe200078e00ff */
[C---:B------:R-:W-:Y:S01]  /*4d00*/  LOP3.LUT R193, R189.reuse, 0x60, RZ, 0xc0, !PT ;  /* 0x00000060bdc17812 */ /* 0x040fe200078ec0ff */
[C---:B------:R-:W-:Y:S01]  /*4d10*/  IMAD.SHL.U32 R172, R189.reuse, 0x8, RZ ;  /* 0x00000008bdac7824 */ /* 0x040fe200078e00ff */
[C---:B------:R-:W-:Y:S01]  /*4d20*/  LOP3.LUT R191, R189.reuse, 0x2, RZ, 0xc0, !PT ;  /* 0x00000002bdbf7812 */ /* 0x040fe200078ec0ff */
[----:B------:R-:W-:Y:S01]  /*4d30*/  IMAD.U32 R79, R189, 0x10000, RZ ;  /* 0x00010000bd4f7824 */ /* 0x000fe200078e00ff */
[----:B------:R-:W-:Y:S02]  /*4d40*/  UMOV UR49, 0x400 ;  /* 0x0000040000317882 */ /* 0x000fe40000000000 */
[----:B------:R-:W1:Y:S01]  /*4d50*/  LDC R177, c[0x0][0x370] ;  /* 0x0000dc00ffb17b82 */ /* 0x000e620000000800 */
[----:B------:R-:W-:Y:S01]  /*4d60*/  ULEA UR49, UR37, UR49, 0x18 ;  /* 0x0000003125317291 */ /* 0x000fe2000f8ec0ff */
[----:B------:R-:W-:Y:S01]  /*4d70*/  LOP3.LUT R5, R3, 0x180, RZ, 0xc0, !PT ;  /* 0x0000018003057812 */ /* 0x000fe200078ec0ff */
[----:B------:R-:W-:Y:S01]  /*4d80*/  HFMA2 R196, -RZ, RZ, 0, 0 ;  /* 0x00000000ffc47431 */ /* 0x000fe200000001ff */
[----:B------:R-:W-:Y:S01]  /*4d90*/  LOP3.LUT R79, R79, 0x600000, RZ, 0xc0, !PT ;  /* 0x006000004f4f7812 */ /* 0x000fe200078ec0ff */
[----:B------:R-:W-:Y:S01]  /*4da0*/  UIADD3 UR4, UPT, UPT, UR49, 0x4200, URZ ;  /* 0x0000420031047890 */ /* 0x000fe2000fffe0ff */
[----:B------:R-:W-:Y:S01]  /*4db0*/  LOP3.LUT R172, R5, 0x30, R172, 0xf8, !PT ;  /* 0x0000003005ac7812 */ /* 0x000fe200078ef8ac */
[----:B------:R-:W-:Y:S01]  /*4dc0*/  IMAD.MOV.U32 R76, RZ, RZ, RZ ;  /* 0x000000ffff4c7224 */ /* 0x000fe200078e00ff */
[----:B------:R-:W2:Y:S01]  /*4dd0*/  LDC R74, c[0x0][0xb0c] ;  /* 0x0002c300ff4a7b82 */ /* 0x000ea20000000800 */
[----:B------:R-:W-:-:S02]  /*4de0*/  LOP3.LUT R189, R189, 0x4, RZ, 0xc0, !PT ;  /* 0x00000004bdbd7812 */ /* 0x000fc400078ec0ff */
[----:B------:R-:W-:Y:S02]  /*4df0*/  CS2R R182, SRZ ;  /* 0x0000000000b67805 */ /* 0x000fe4000001ff00 */
[----:B------:R-:W-:Y:S02]  /*4e00*/  LOP3.LUT R172, R172, 0x1e40, R3, 0xf8, !PT ;  /* 0x00001e40acac7812 */ /* 0x000fe400078ef803 */
[----:B------:R-:W-:Y:S02]  /*4e10*/  CS2R R180, SRZ ;  /* 0x0000000000b47805 */ /* 0x000fe4000001ff00 */
[----:B------:R-:W-:Y:S01]  /*4e20*/  IADD3 R188, PT, PT, -R189, 0x2, RZ ;  /* 0x00000002bdbc7810 */ /* 0x000fe20007ffe1ff */
[----:B------:R-:W-:Y:S01]  /*4e30*/  IMAD.MOV R176, RZ, RZ, -R191 ;  /* 0x000000ffffb07224 */ /* 0x000fe200078e0abf */
[----:B------:R-:W-:Y:S01]  /*4e40*/  MOV R192, UR4 ;  /* 0x0000000400c07c02 */ /* 0x000fe20008000f00 */
[----:B------:R-:W3:Y:S01]  /*4e50*/  LDC R174, c[0x0][0xb20] ;  /* 0x0002c800ffae7b82 */ /* 0x000ee20000000800 */
[----:B------:R-:W4:Y:S01]  /*4e60*/  LDS R0, [UR49+0x120] ;  /* 0x00012031ff007984 */ /* 0x000f220008000800 */
[----:B------:R-:W-:Y:S01]  /*4e70*/  VIADD R190, R172, UR49 ;  /* 0x00000031acbe7c36 */ /* 0x000fe20008000000 */
[----:B------:R-:W1:Y:S01]  /*4e80*/  LDCU.64 UR52, c[0x0][0x348] ;  /* 0x00006900ff3477ac */ /* 0x000e620008000a00 */
[----:B------:R-:W-:-:S02]  /*4e90*/  IMAD.MOV R175, RZ, RZ, -R189 ;  /* 0x000000ffffaf7224 */ /* 0x000fc400078e0abd */
[----:B------:R-:W-:Y:S01]  /*4ea0*/  VIADD R190, R190, 0x200 ;  /* 0x00000200bebe7836 */ /* 0x000fe20000000000 */
[----:B------:R-:W1:Y:S01]  /*4eb0*/  LDCU.64 UR38, c[0x0][0x888] ;  /* 0x00011100ff2677ac */ /* 0x000e620008000a00 */
[----:B------:R-:W1:Y:S01]  /*4ec0*/  LDC R73, c[0x0][0xb30] ;  /* 0x0002cc00ff497b82 */ /* 0x000e620000000800 */
[----:B------:R-:W1:Y:S01]  /*4ed0*/  LDCU.64 UR44, c[0x0][0x890] ;  /* 0x00011200ff2c77ac */ /* 0x000e620008000a00 */
[----:B------:R-:W-:-:S06]  /*4ee0*/  UIADD3 UR48, UPT, UPT, UR49, 0x200, URZ ;  /* 0x0000020031307890 */ /* 0x000fcc000fffe0ff */
[----:B------:R-:W1:Y:S08]  /*4ef0*/  LDC.64 R168, c[0x0][0xb10] ;  /* 0x0002c400ffa87b82 */ /* 0x000e700000000a00 */
[----:B------:R-:W1:Y:S08]  /*4f00*/  LDC.64 R70, c[0x0][0xb18] ;  /* 0x0002c600ff467b82 */ /* 0x000e700000000a00 */
[----:B------:R-:W1:Y:S08]  /*4f10*/  LDC.64 R68, c[0x0][0xb28] ;  /* 0x0002ca00ff447b82 */ /* 0x000e700000000a00 */
[----:B------:R-:W1:Y:S01]  /*4f20*/  LDC.64 R166, c[0x0][0x8b0] ;  /* 0x00022c00ffa67b82 */ /* 0x000e620000000a00 */
[----:B----4-:R-:W-:-:S07]  /*4f30*/  IMAD.IADD R79, R0, 0x1, R79 ;  /* 0x00000001004f7824 */ /* 0x010fce00078e024f */
[----:B------:R-:W4:Y:S08]  /*4f40*/  LDC.64 R164, c[0x0][0x8a8] ;  /* 0x00022a00ffa47b82 */ /* 0x000f300000000a00 */
[----:B--23--:R-:W1:Y:S02]  /*4f50*/  LDC R178, c[0x0][0x374] ;  /* 0x0000dd00ffb27b82 */ /* 0x00ce640000000800 */
.L_x_123:
[----:B------:R-:W-:Y:S02]  /*4f60*/  LEA R0, R196, UR49, 0x3 ;  /* 0x00000031c4007c11 */ /* 0x000fe4000f8e18ff */
[----:B------:R-:W-:Y:S02]  /*4f70*/  SHF.L.U32 R3, R182, 0x1f, RZ ;  /* 0x0000001fb6037819 */ /* 0x000fe400000006ff */
[----:B-1----:R-:W-:Y:S02]  /*4f80*/  LEA R16, R196, UR49, 0x4 ;  /* 0x00000031c4107c11 */ /* 0x002fe4000f8e20ff */
[----:B------:R-:W2:Y:S02]  /*4f90*/  SYNCS.PHASECHK.TRANS64.TRYWAIT P0, [R0+URZ+0x70], R3 ;  /* 0x00007003000075a7 */ /* 0x000ea400080011ff */
[----:B--2---:R-:W-:Y:S05]  /*4fa0*/  @!P0 BRA `(.L_x_97) ;  /* 0x0000004000908947 */ /* 0x004fea0003800000 */
.L_x_162:
[----:B------:R-:W3:Y:S01]  /*4fb0*/  LDC.64 R12, c[0x0][0xb10] ;  /* 0x0002c400ff0c7b82 */ /* 0x000ee20000000a00 */
[----:B------:R-:W4:Y:S01]  /*4fc0*/  LDS.128 R16, [R16+0x100] ;  /* 0x0001000010107984 */ /* 0x000f220000000c00 */
[----:B-1----:R-:W-:Y:S01]  /*4fd0*/  ISETP.NE.AND P1, PT, R73, 0x1, PT ;  /* 0x000000014900780c */ /* 0x002fe20003f25270 */
[----:B--2---:R-:W-:Y:S01]  /*4fe0*/  VIADD R0, R0, 0x80 ;  /* 0x0000008000007836 */ /* 0x004fe20000000000 */
[----:B------:R-:W-:Y:S04]  /*4ff0*/  ISETP.GE.AND P0, PT, R72, 0x1, PT ;  /* 0x000000014800780c */ /* 0x000fe80003f06270 */
[----:B------:R-:W1:Y:S01]  /*5000*/  LDC.64 R10, c[0x0][0xb18] ;  /* 0x0002c600ff0a7b82 */ /* 0x000e620000000a00 */
[----:B------:R-:W-:Y:S01]  /*5010*/  PRMT R0, RZ, 0x654, R0 ;  /* 0x00000654ff007816 */ /* 0x000fe20000000000 */
[----:B------:R-:W-:Y:S01]  /*5020*/  @!PT LDS RZ, [RZ] ;  /* 0x00000000fffff984 */ /* 0x000fe20000000800 */
[----:B------:R-:W-:Y:S01]  /*5030*/  @!PT LDS RZ, [RZ] ;  /* 0x00000000fffff984 */ /* 0x000fe20000000800 */
[----:B------:R-:W-:Y:S01]  /*5040*/  @!PT LDS RZ, [RZ] ;  /* 0x00000000fffff984 */ /* 0x000fe20000000800 */
[----:B------:R-:W-:Y:S01]  /*5050*/  @!PT LDS RZ, [RZ] ;  /* 0x00000000fffff984 */ /* 0x000fe20000000800 */
[----:B------:R2:W-:Y:S06]  /*5060*/  MEMBAR.ALL.CTA ;  /* 0x0000000000007992 */ /* 0x0005ec0000008000 */
[----:B--2---:R-:W2:Y:S01]  /*5070*/  FENCE.VIEW.ASYNC.S ;  /* 0x00000000000073c6 */ /* 0x004ea20000000000 */
[----:B------:R-:W1:Y:S08]  /*5080*/  @!P1 LDC R14, c[0x0][0xb20] ;  /* 0x0002c800ff0e9b82 */ /* 0x000e700000000800 */
[----:B------:R-:W1:Y:S01]  /*5090*/  @!P1 LDC R9, c[0x0][0xb0c] ;  /* 0x0002c300ff099b82 */ /* 0x000e620000000800 */
[----:B--2---:R2:W-:Y:S01]  /*50a0*/  SYNCS.ARRIVE.TRANS64.RED.A1T0 RZ, [R0+URZ], RZ ;  /* 0x000000ff00ff79a7 */ /* 0x0045e200081004ff */
[----:B----4-:R-:W-:Y:S04]  /*50b0*/  LOP3.LUT P4, RZ, R18, 0x1, RZ, 0xc0, !PT ;  /* 0x0000000112ff7812 */ /* 0x010fe8000788c0ff */
[----:B------:R-:W-:Y:S09]  /*50c0*/  P2R R194, PR, RZ, 0x10 ;  /* 0x00000010ffc27803 */ /* 0x000ff20000000000 */
[----:B------:R-:W-:Y:S02]  /*50d0*/  @P4 MOV R77, R16 ;  /* 0x00000010004d4202 */ /* 0x000fe40000000f00 */
[----:B------:R-:W-:Y:S01]  /*50e0*/  @P4 LOP3.LUT R75, R17, 0xffff, RZ, 0xc0, !PT ;  /* 0x0000ffff114b4812 */ /* 0x000fe200078ec0ff */
[----:B--23--:R-:W-:Y:S06]  /*50f0*/  @!P0 BRA `(.L_x_98) ;  /* 0x0000000000a48947 */ /* 0x00cfec0003800000 */
[----:B------:R-:W-:Y:S01]  /*5100*/  IMAD.HI.U32 R23, R178, R71, RZ ;  /* 0x00000047b2177227 */ /* 0x000fe200078e00ff */
[----:B------:R-:W-:Y:S02]  /*5110*/  ISETP.NE.AND P0, PT, R70, 0x1, PT ;  /* 0x000000014600780c */ /* 0x000fe40003f05270 */
[----:B------:R-:W-:Y:S01]  /*5120*/  ISETP.NE.AND P2, PT, R72, 0x1, PT ;  /* 0x000000014800780c */ /* 0x000fe20003f45270 */
[----:B------:R-:W-:Y:S01]  /*5130*/  IMAD.HI.U32 R22, R177, R168, RZ ;  /* 0x000000a8b1167227 */ /* 0x000fe200078e00ff */
[----:B------:R-:W-:Y:S02]  /*5140*/  SHF.R.U32.HI R23, RZ, R174, R23 ;  /* 0x000000aeff177219 */ /* 0x000fe40000011617 */
[----:B------:R-:W-:Y:S01]  /*5150*/  ISETP.NE.AND P3, PT, R74, 0x1, PT ;  /* 0x000000014a00780c */ /* 0x000fe20003f65270 */
[----:B------:R-:W-:Y:S01]  /*5160*/  IMAD.HI.U32 R26, R77, R168, RZ ;  /* 0x000000a84d1a7227 */ /* 0x000fe200078e00ff */
[----:B------:R-:W-:Y:S02]  /*5170*/  SHF.R.U32.HI R22, RZ, R169, R22 ;  /* 0x000000a9ff167219 */ /* 0x000fe40000011616 */
[----:B------:R-:W-:Y:S01]  /*5180*/  SEL R3, R178, R23, !P0 ;  /* 0x00000017b2037207 */ /* 0x000fe20004000000 */
[----:B------:R-:W-:Y:S01]  /*5190*/  IMAD.HI.U32 R23, R75, R71, RZ ;  /* 0x000000474b177227 */ /* 0x000fe200078e00ff */
[----:B------:R-:W-:Y:S02]  /*51a0*/  SEL R7, R177, R22, !P3 ;  /* 0x00000016b1077207 */ /* 0x000fe40005800000 */
[----:B------:R-:W-:Y:S01]  /*51b0*/  SHF.R.U32.HI R26, RZ, R169, R26 ;  /* 0x000000a9ff1a7219 */ /* 0x000fe2000001161a */
[-C--:B------:R-:W-:Y:S04]  /*51c0*/  IMAD.HI.U32 R22, R3, R68.reuse, RZ ;  /* 0x0000004403167227 */ /* 0x080fe800078e00ff */
[----:B------:R-:W-:Y:S01]  /*51d0*/  IMAD.HI.U32 R24, R7, R68, RZ ;  /* 0x0000004407187227 */ /* 0x000fe200078e00ff */
[-C--:B------:R-:W-:Y:S02]  /*51e0*/  @P2 SHF.R.U32.HI R3, RZ, R69.reuse, R22 ;  /* 0x00000045ff032219 */ /* 0x080fe40000011616 */
[----:B------:R-:W-:Y:S02]  /*51f0*/  SHF.R.U32.HI R22, RZ, R174, R23 ;  /* 0x000000aeff167219 */ /* 0x000fe40000011617 */
[----:B------:R-:W-:Y:S01]  /*5200*/  @P2 SHF.R.U32.HI R7, RZ, R69, R24 ;  /* 0x00000045ff072219 */ /* 0x000fe20000011618 */
[C---:B------:R-:W-:Y:S01]  /*5210*/  IMAD R2, R72.reuse, R3, RZ ;  /* 0x0000000348027224 */ /* 0x040fe200078e02ff */
[----:B------:R-:W-:Y:S02]  /*5220*/  SEL R5, R75, R22, !P0 ;  /* 0x000000164b057207 */ /* 0x000fe40004000000 */
[----:B------:R-:W-:Y:S01]  /*5230*/  SEL R3, R77, R26, !P3 ;  /* 0x0000001a4d037207 */ /* 0x000fe20005800000 */
[----:B------:R-:W-:Y:S01]  /*5240*/  IMAD R4, R72, R7, RZ ;  /* 0x0000000748047224 */ /* 0x000fe200078e02ff */
[C---:B------:R-:W-:Y:S01]  /*5250*/  ISETP.GE.AND P0, PT, R5.reuse, R2, PT ;  /* 0x000000020500720c */ /* 0x040fe20003f06270 */
[----:B------:R-:W-:Y:S03]  /*5260*/  IMAD.HI.U32 R6, R5, R68, RZ ;  /* 0x0000004405067227 */ /* 0x000fe600078e00ff */
[----:B------:R-:W-:Y:S01]  /*5270*/  ISETP.GE.OR P0, PT, R3, R4, P0 ;  /* 0x000000040300720c */ /* 0x000fe20000706670 */
[----:B------:R-:W-:Y:S01]  /*5280*/  IMAD.MOV R4, RZ, RZ, -R3 ;  /* 0x000000ffff047224 */ /* 0x000fe200078e0a03 */
[-C--:B------:R-:W-:Y:S03]  /*5290*/  SHF.R.U32.HI R6, RZ, R69.reuse, R6 ;  /* 0x00000045ff067219 */ /* 0x080fe60000011606 */
[----:B------:R-:W-:Y:S01]  /*52a0*/  IMAD R77, R74, R4, R77 ;  /* 0x000000044a4d7224 */ /* 0x000fe200078e024d */
[----:B------:R-:W-:Y:S05]  /*52b0*/  SEL R15, R5, R6, !P2 ;  /* 0x00000006050f7207 */ /* 0x000fea0005000000 */
[----:B------:R-:W-:Y:S02]  /*52c0*/  IMAD.MOV R6, RZ, RZ, -R15 ;  /* 0x000000ffff067224 */ /* 0x000fe400078e0a0f */
[C---:B------:R-:W-:Y:S04]  /*52d0*/  @!P0 IMAD.HI.U32 R2, R3.reuse, R68, RZ ;  /* 0x0000004403028227 */ /* 0x040fe800078e00ff */
[----:B------:R-:W-:Y:S01]  /*52e0*/  IMAD R6, R72, R6, R5 ;  /* 0x0000000648067224 */ /* 0x000fe200078e0205 */
[----:B------:R-:W-:Y:S04]  /*52f0*/  @!P0 SHF.R.U32.HI R2, RZ, R69, R2 ;  /* 0x00000045ff028219 */ /* 0x000fe80000011602 */
[----:B------:R-:W-:Y:S02]  /*5300*/  @!P0 SEL R0, R3, R2, !P2 ;  /* 0x0000000203008207 */ /* 0x000fe40005000000 */
[----:B------:R-:W-:Y:S02]  /*5310*/  IADD3 R2, PT, PT, -R5, RZ, RZ ;  /* 0x000000ff05027210 */ /* 0x000fe40007ffe1ff */
[----:B------:R-:W-:Y:S01]  /*5320*/  @!P0 IADD3 R8, PT, PT, R15, -R0, RZ ;  /* 0x800000000f088210 */ /* 0x000fe20007ffe0ff */
[----:B------:R-:W-:Y:S02]  /*5330*/  @!P0 IMAD R0, R7, R6, R0 ;  /* 0x0000000607008224 */ /* 0x000fe400078e0200 */
[----:B------:R-:W-:Y:S02]  /*5340*/  IMAD R75, R70, R2, R75 ;  /* 0x00000002464b7224 */ /* 0x000fe400078e024b */
[----:B------:R-:W-:Y:S02]  /*5350*/  @!P0 IMAD R5, R8, R72, R3 ;  /* 0x0000004808058224 */ /* 0x000fe400078e0203 */
[----:B------:R-:W-:Y:S04]  /*5360*/  @!P0 IMAD.MOV.U32 R3, RZ, RZ, R0 ;  /* 0x000000ffff038224 */ /* 0x000fe800078e0000 */
[----:B------:R-:W-:Y:S02]  /*5370*/  IMAD R77, R3, R74, R77 ;  /* 0x0000004a034d7224 */ /* 0x000fe400078e024d */
[----:B------:R-:W-:Y:S07]  /*5380*/  IMAD R75, R5, R70, R75 ;  /* 0x00000046054b7224 */ /* 0x000fee00078e024b */
.L_x_98:
[----:B-1----:R-:W-:Y:S01]  /*5390*/  @!P1 ISETP.NE.AND P0, PT, R10, 0x1, PT ;  /* 0x000000010a00980c */ /* 0x002fe20003f05270 */
[----:B------:R-:W-:Y:S01]  /*53a0*/  @!P1 IMAD.HI.U32 R0, R77, R12, RZ ;  /* 0x0000000c4d009227 */ /* 0x000fe200078e00ff */
[----:B------:R-:W-:Y:S01]  /*53b0*/  @!P1 ISETP.NE.AND P2, PT, R9, 0x1, PT ;  /* 0x000000010900980c */ /* 0x000fe20003f45270 */
[----:B------:R-:W-:Y:S01]  /*53c0*/  ULOP3.LUT UP0, URZ, UR48, 0x1b0, URZ, 0xc0, !UPT ;  /* 0x000001b030ff7892 */ /* 0x000fe2000f80c0ff */
[----:B------:R-:W-:Y:S01]  /*53d0*/  R2UR UR42, R21 ;  /* 0x00000000152a72ca */ /* 0x000fe200000e0000 */
[----:B------:R-:W-:Y:S01]  /*53e0*/  @!P1 IMAD.HI.U32 R3, R75, R11, RZ ;  /* 0x0000000b4b039227 */ /* 0x000fe200078e00ff */
[----:B------:R-:W-:Y:S02]  /*53f0*/  @!P1 SHF.R.U32.HI R0, RZ, R13, R0 ;  /* 0x0000000dff009219 */ /* 0x000fe40000011600 */
[----:B------:R-:W-:Y:S01]  /*5400*/  R2UR UR41, R20 ;  /* 0x00000000142972ca */ /* 0x000fe200000e0000 */
[----:B------:R-:W-:Y:S01]  /*5410*/  VIADD R196, R196, 0x1 ;  /* 0x00000001c4c47836 */ /* 0x000fe20000000000 */
[----:B------:R-:W-:Y:S02]  /*5420*/  @!P1 SHF.R.U32.HI R2, RZ, R14, R3 ;  /* 0x0000000eff029219 */ /* 0x000fe40000011603 */
[----:B------:R-:W-:Y:S02]  /*5430*/  @!P1 SEL R3, R77, R0, !P2 ;  /* 0x000000004d039207 */ /* 0x000fe40005000000 */
[----:B------:R-:W-:Y:S02]  /*5440*/  @!P1 SEL R2, R75, R2, !P0 ;  /* 0x000000024b029207 */ /* 0x000fe40004000000 */
[----:B------:R-:W-:Y:S01]  /*5450*/  @P4 SHF.R.U32.HI R179, RZ, 0x10, R17 ;  /* 0x00000010ffb34819 */ /* 0x000fe20000011611 */
[----:B------:R-:W-:Y:S02]  /*5460*/  USHF.L.U32 UR42, UR42, 0x7, URZ ;  /* 0x000000072a2a7899 */ /* 0x000fe400080006ff */
[----:B------:R-:W-:Y:S02]  /*5470*/  @!P1 IMAD.IADD R0, R2, 0x1, -R3 ;  /* 0x0000000102009824 */ /* 0x000fe400078e0a03 */
[----:B------:R-:W-:Y:S01]  /*5480*/  @!P1 IMAD.IADD R2, R3, 0x1, -R2 ;  /* 0x0000000103029824 */ /* 0x000fe200078e0a02 */
[----:B------:R-:W-:Y:S01]  /*5490*/  USHF.L.U32 UR41, UR41, 0x7, URZ ;  /* 0x0000000729297899 */ /* 0x000fe200080006ff */
[----:B------:R-:W-:Y:S02]  /*54a0*/  @!P1 IMAD R77, R0, R9, R77 ;  /* 0x00000009004d9224 */ /* 0x000fe400078e024d */
[----:B------:R-:W-:Y:S01]  /*54b0*/  @!P1 IMAD R75, R2, R10, R75 ;  /* 0x0000000a024b9224 */ /* 0x000fe200078e024b */
[----:B------:R-:W-:Y:S08]  /*54c0*/  BRA.U !UP0, `(.L_x_99) ;  /* 0x0000000108407547 */ /* 0x000ff0000b800000 */
[----:B------:R-:W1:Y:S01]  /*54d0*/  LDCU.64 UR8, c[0x4][0x80] ;  /* 0x01001000ff0877ac */ /* 0x000e620008000a00 */
[----:B------:R-:W-:Y:S01]  /*54e0*/  MOV R3, 0x0 ;  /* 0x0000000000037802 */ /* 0x000fe20000000f00 */
[----:B------:R-:W-:Y:S02]  /*54f0*/  HFMA2 R12, -RZ, RZ, 0, 5.9604644775390625e-08 ;  /* 0x00000001ff0c7431 */ /* 0x000fe400000001ff */
[----:B------:R-:W-:Y:S02]  /*5500*/  IMAD.MOV.U32 R8, RZ, RZ, 0x70 ;  /* 0x00000070ff087424 */ /* 0x000fe400078e00ff */
[----:B------:R-:W-:Y:S01]  /*5510*/  IMAD.MOV.U32 R13, RZ, RZ, RZ ;  /* 0x000000ffff0d7224 */ /* 0x000fe200078e00ff */
[----:B------:R-:W2:Y:S01]  /*5520*/  LDCU.64 UR6, c[0x4][0x88] ;  /* 0x01001100ff0677ac */ /* 0x000ea20008000a00 */
[----:B------:R-:W3:Y:S01]  /*5530*/  LDC.64 R2, c[0x4][R3] ;  /* 0x0100000003027b82 */ /* 0x000ee20000000a00 */
[----:B------:R-:W4:Y:S01]  /*5540*/  LDCU.64 UR4, c[0x4][0x8] ;  /* 0x01000100ff0477ac */ /* 0x000f220008000a00 */
[----:B-1----:R-:W-:Y:S01]  /*5550*/  MOV R5, UR9 ;  /* 0x0000000900057c02 */ /* 0x002fe20008000f00 */
[----:B------:R-:W-:Y:S01]  /*5560*/  IMAD.U32 R4, RZ, RZ, UR8 ;  /* 0x00000008ff047e24 */ /* 0x000fe2000f8e00ff */
[----:B--2---:R-:W-:Y:S01]  /*5570*/  MOV R7, UR7 ;  /* 0x0000000700077c02 */ /* 0x004fe20008000f00 */
[----:B------:R-:W-:Y:S01]  /*5580*/  IMAD.U32 R6, RZ, RZ, UR6 ;  /* 0x00000006ff067e24 */ /* 0x000fe2000f8e00ff */
[----:B----4-:R-:W-:Y:S01]  /*5590*/  MOV R11, UR5 ;  /* 0x00000005000b7c02 */ /* 0x010fe20008000f00 */
[----:B------:R-:W-:Y:S02]  /*55a0*/  IMAD.U32 R10, RZ, RZ, UR4 ;  /* 0x00000004ff0a7e24 */ /* 0x000fe4000f8e00ff */
[----:B------:R-:W-:Y:S07]  /*55b0*/  LEPC R20, `(.L_x_99) ;  /* 0x000000001014794e */ /* 0x000fee0000000000 */
[----:B---3-5:R-:W-:Y:S05]  /*55c0*/  CALL.ABS.NOINC R2 ;  /* 0x0000000002007343 */ /* 0x028fea0003c00000 */
.L_x_99:
[----:B------:R-:W-:Y:S01]  /*55d0*/  LOP3.LUT P0, RZ, R192, 0x1b0, RZ, 0xc0, !PT ;  /* 0x000001b0c0ff7812 */ /* 0x000fe2000780c0ff */
[----:B------:R-:W-:Y:S11]  /*55e0*/  BSSY.RECONVERGENT B6, `(.L_x_100) ;  /* 0x0000013000067945 */ /* 0x000ff60003800200 */
[----:B------:R-:W-:Y:S01]  /*55f0*/  @!UPT UIADD3 URZ, UPT, UPT, URZ, URZ, URZ ;  /* 0x000000fffffff290 */ /* 0x000fe2000fffe0ff */
[----:B------:R-:W-:Y:S05]  /*5600*/  @!P0 BRA `(.L_x_101) ;  /* 0x0000000000408947 */ /* 0x000fea0003800000 */
        /* <DEDUP_REMOVED lines=16> */
.L_x_101:
[----:B------:R-:W-:Y:S05]  /*5710*/  BSYNC.RECONVERGENT B6 ;  /* 0x0000000000067941 */ /* 0x000fea0003800200 */
.L_x_100:
[----:B------:R-:W-:Y:S01]  /*5720*/  ISETP.NE.U32.AND P4, PT, R166, RZ, PT ;  /* 0x000000ffa600720c */ /* 0x000fe20003f85070 */
[----:B------:R-:W-:Y:S01]  /*5730*/  UISETP.NE.AND UP2, UPT, UR50, URZ, UPT ;  /* 0x000000ff3200728c */ /* 0x000fe2000bf45270 */
[----:B------:R-:W-:Y:S01]  /*5740*/  ISETP.NE.U32.AND P2, PT, RZ, UR38, PT ;  /* 0x00000026ff007c0c */ /* 0x000fe2000bf45070 */
[----:B------:R-:W-:Y:S01]  /*5750*/  UISETP.NE.U32.AND UP1, UPT, UR44, URZ, UPT ;  /* 0x000000ff2c00728c */ /* 0x000fe2000bf25070 */
[----:B------:R-:W-:Y:S01]  /*5760*/  ISETP.NE.AND.EX P4, PT, R167, RZ, PT, P4 ;  /* 0x000000ffa700720c */ /* 0x000fe20003f85340 */
[----:B------:R-:W-:Y:S01]  /*5770*/  UPLOP3.LUT UP0, UPT, UPT, UPT, UPT, 0x40, 0x4 ;  /* 0x000000000004789c */ /* 0x000fe20003f0e870 */
[----:B------:R-:W-:Y:S01]  /*5780*/  ISETP.NE.AND.EX P2, PT, RZ, UR39, PT, P2 ;  /* 0x00000027ff007c0c */ /* 0x000fe2000bf45320 */
[----:B------:R-:W-:Y:S01]  /*5790*/  UISETP.NE.AND.EX UP1, UPT, UR45, URZ, UPT, UP1 ;  /* 0x000000ff2d00728c */ /* 0x000fe2000bf25310 */
[----:B------:R-:W-:Y:S04]  /*57a0*/  PLOP3.LUT P1, PT, PT, PT, UP2, 0x80, 0x8 ;  /* 0x000000000008781c */ /* 0x000fe80003f2f028 */
[----:B------:R-:W-:Y:S06]  /*57b0*/  @UP2 UPLOP3.LUT UP0, UPT, UPT, UPT, UP1, 0x80, 0x8 ;  /* 0x000000000008289c */ /* 0x000fec0003f0f010 */
[----:B------:R-:W-:Y:S01]  /*57c0*/  PLOP3.LUT P0, PT, PT, PT, UP0, 0x80, 0x8 ;  /* 0x000000000008781c */ /* 0x000fe20003f0f008 */
[----:B------:R-:W-:Y:S01]  /*57d0*/  @!UPT UIADD3 URZ, UPT, UPT, URZ, URZ, URZ ;  /* 0x000000fffffff290 */ /* 0x000fe2000fffe0ff */
[----:B------:R-:W-:Y:S11]  /*57e0*/  BRA.U !UP1, `(.L_x_102) ;  /* 0x0000000109387547 */ /* 0x000ff6000b800000 */
[----:B------:R-:W-:Y:S01]  /*57f0*/  UISETP.NE.U32.AND UP0, UPT, UR38, URZ, UPT ;  /* 0x000000ff2600728c */ /* 0x000fe2000bf05070 */
[----:B------:R-:W-:Y:S02]  /*5800*/  HFMA2 R0, -RZ, RZ, 0, 5.9604644775390625e-08 ;  /* 0x00000001ff007431 */ /* 0x000fe400000001ff */
[----:B------:R-:W-:Y:S01]  /*5810*/  IMAD.MOV.U32 R171, RZ, RZ, 0x1 ;  /* 0x00000001ffab7424 */ /* 0x000fe200078e00ff */
[----:B------:R-:W-:Y:S06]  /*5820*/  UISETP.NE.AND.EX UP0, UPT, UR39, URZ, UPT, UP0 ;  /* 0x000000ff2700728c */ /* 0x000fec000bf05300 */
[----:B------:R-:W-:Y:S05]  /*5830*/  PLOP3.LUT P3, PT, PT, PT, UP0, 0x80, 0x8 ;  /* 0x000000000008781c */ /* 0x000fea0003f6f008 */
[----:B------:R-:W1:Y:S01]  /*5840*/  @UP0 LDCU.64 UR6, c[0x0][0x888] ;  /* 0x00011100ff0607ac */ /* 0x000e620008000a00 */
[----:B------:R-:W-:Y:S07]  /*5850*/  @UP0 UIMAD UR4, UR36, UR44, URZ ;  /* 0x0000002c240402a4 */ /* 0x000fee000f8e02ff */
[----:B------:R-:W-:Y:S01]  /*5860*/  @!P3 PRMT R171, R0, 0x7610, R171 ;  /* 0x0000761000abb816 */ /* 0x000fe200000000ab */
[----:B-1----:R-:W-:Y:S03]  /*5870*/  @UP0 UIMAD.WIDE UR6, UR4, 0x4, UR6 ;  /* 0x00000004040608a5 */ /* 0x002fe6000f8e0206 */
[----:B------:R-:W1:Y:S03]  /*5880*/  @!UP0 LDCU UR4, c[0x0][0x880] ;  /* 0x00011000ff0487ac */ /* 0x000e660008000800 */
[----:B------:R-:W-:Y:S01]  /*5890*/  IMAD.U32 R2, RZ, RZ, UR6 ;  /* 0x00000006ff027e24 */ /* 0x000fe2000f8e00ff */
[----:B------:R-:W-:Y:S05]  /*58a0*/  MOV R3, UR7 ;  /* 0x0000000700037c02 */ /* 0x000fea0008000f00 */
[----:B-----5:R2:W5:Y:S02]  /*58b0*/  @P3 LDG.E R81, desc[UR46][R2.64] ;  /* 0x0000002e02513981 */ /* 0x020564000c1e1900 */
[----:B-12---:R-:W-:Y:S02]  /*58c0*/  @!P3 IMAD.U32 R81, RZ, RZ, UR4 ;  /* 0x00000004ff51be24 */ /* 0x006fe4000f8e00ff */
.L_x_102:
[----:B------:R-:W-:Y:S05]  /*58d0*/  @!P4 BRA `(.L_x_103) ;  /* 0x000000000020c947 */ /* 0x000fea0003800000 */
[----:B------:R-:W-:Y:S04]  /*58e0*/  ISETP.NE.U32.AND P3, PT, R164, RZ, PT ;  /* 0x000000ffa400720c */ /* 0x000fe80003f65070 */
[----:B------:R-:W-:Y:S11]  /*58f0*/  ISETP.NE.AND.EX P3, PT, R165, RZ, PT, P3 ;  /* 0x000000ffa500720c */ /* 0x000ff60003f65330 */
[----:B------:R-:W-:Y:S02]  /*5900*/  @!UPT UIADD3 URZ, UPT, UPT, URZ, URZ, URZ ;  /* 0x000000fffffff290 */ /* 0x000fe4000fffe0ff */
[----:B------:R-:W1:Y:S01]  /*5910*/  @P3 LDC.64 R2, c[0x0][0x8a8] ;  /* 0x00022a00ff023b82 */ /* 0x000e620000000a00 */
[----:B------:R-:W-:Y:S04]  /*5920*/  @P3 IMAD R0, R166, UR36, RZ ;  /* 0x00000024a6003c24 */ /* 0x000fe8000f8e02ff */
[----:B-1----:R-:W-:Y:S05]  /*5930*/  @P3 IMAD.WIDE R2, R0, 0x4, R2 ;  /* 0x0000000400023825 */ /* 0x002fea00078e0202 */
[----:B-----5:R1:W5:Y:S02]  /*5940*/  @P3 LDG.E R78, desc[UR46][R2.64] ;  /* 0x0000002e024e3981 */ /* 0x020364000c1e1900 */
[----:B-1----:R-:W2:Y:S02]  /*5950*/  @!P3 LDC R78, c[0x0][0x8a0] ;  /* 0x00022800ff4ebb82 */ /* 0x002ea40000000800 */
.L_x_103:
[----:B-----5:R-:W-:Y:S01]  /*5960*/  FSETP.NEU.AND P4, PT, R81, RZ, PT ;  /* 0x000000ff5100720b */ /* 0x020fe20003f8d000 */
[----:B------:R-:W-:Y:S01]  /*5970*/  BSSY B1, `(.L_x_104) ;  /* 0x0000047000017945 */ /* 0x000fe20003800000 */
[----:B------:R-:W-:Y:S01]  /*5980*/  SEL R5, RZ, 0xffffffff, P2 ;  /* 0xffffffffff057807 */ /* 0x000fe20001000000 */
[----:B------:R-:W-:Y:S01]  /*5990*/  IMAD.MOV.U32 R208, RZ, RZ, 0x1 ;  /* 0x00000001ffd07424 */ /* 0x000fe200078e00ff */
[----:B------:R-:W-:Y:S01]  /*59a0*/  LOP3.LUT P3, RZ, R171, 0xff, RZ, 0xc0, !PT ;  /* 0x000000ffabff7812 */ /* 0x000fe2000786c0ff */
[C---:B------:R-:W-:Y:S01]  /*59b0*/  IMAD R80, R76.reuse, 0x80, R79 ;  /* 0x000000804c507824 */ /* 0x040fe200078e024f */
[----:B------:R-:W-:Y:S02]  /*59c0*/  @P1 SEL R0, RZ, 0xffffffff, P4 ;  /* 0xffffffffff001807 */ /* 0x000fe40002000000 */
[----:B------:R-:W-:Y:S02]  /*59d0*/  CS2R R162, SRZ ;  /* 0x0000000000a27805 */ /* 0x000fe4000001ff00 */
[----:B------:R-:W-:Y:S02]  /*59e0*/  LEA R3, R181, UR49, 0x3 ;  /* 0x00000031b5037c11 */ /* 0x000fe4000f8e18ff */
[----:B------:R-:W-:Y:S02]  /*59f0*/  CS2R R160, SRZ ;  /* 0x0000000000a07805 */ /* 0x000fe4000001ff00 */
[----:B------:R-:W-:Y:S02]  /*5a00*/  @P0 SEL R0, R5, R0, !P3 ;  /* 0x0000000005000207 */ /* 0x000fe40005800000 */
[----:B------:R-:W-:Y:S02]  /*5a10*/  CS2R R158, SRZ ;  /* 0x00000000009e7805 */ /* 0x000fe4000001ff00 */
[----:B------:R-:W-:Y:S02]  /*5a20*/  LEA R195, R76, UR49, 0x3 ;  /* 0x000000314cc37c11 */ /* 0x000fe4000f8e18ff */
[----:B------:R-:W-:Y:S02]  /*5a30*/  CS2R R156, SRZ ;  /* 0x00000000009c7805 */ /* 0x000fe4000001ff00 */
[----:B------:R-:W-:Y:S02]  /*5a40*/  @P1 LOP3.LUT R0, R0, 0x1, RZ, 0xc0, !PT ;  /* 0x0000000100001812 */ /* 0x000fe400078ec0ff */
[----:B------:R-:W-:Y:S02]  /*5a50*/  CS2R R154, SRZ ;  /* 0x00000000009a7805 */ /* 0x000fe4000001ff00 */
[----:B------:R-:W-:Y:S02]  /*5a60*/  SHF.L.U32 R2, R183, 0x1f, RZ ;  /* 0x0000001fb7027819 */ /* 0x000fe400000006ff */
[----:B------:R-:W-:Y:S02]  /*5a70*/  CS2R R152, SRZ ;  /* 0x0000000000987805 */ /* 0x000fe4000001ff00 */
[----:B------:R-:W-:Y:S02]  /*5a80*/  ISETP.NE.U32.OR P6, PT, R0, 0x1, !P1 ;  /* 0x000000010000780c */ /* 0x000fe40004fc5470 */
[----:B------:R-:W-:Y:S02]  /*5a90*/  CS2R R150, SRZ ;  /* 0x0000000000967805 */ /* 0x000fe4000001ff00 */
[----:B------:R-:W-:Y:S02]  /*5aa0*/  PLOP3.LUT P2, PT, PT, PT, UP1, 0x80, 0x8 ;  /* 0x000000000008781c */ /* 0x000fe40003f4f018 */
[----:B------:R-:W-:Y:S02]  /*5ab0*/  CS2R R148, SRZ ;  /* 0x0000000000947805 */ /* 0x000fe4000001ff00 */
[----:B------:R-:W-:Y:S02]  /*5ac0*/  SEL R0, RZ, 0xffffffff, P4 ;  /* 0xffffffffff007807 */ /* 0x000fe40002000000 */
[----:B------:R-:W-:Y:S03]  /*5ad0*/  P2R R184, PR, RZ, 0x40 ;  /* 0x00000040ffb87803 */ /* 0x000fe60000000000 */
[----:B------:R-:W-:Y:S04]  /*5ae0*/  @P6 SHF.L.U32 R4, R180, 0x1f, RZ ;  /* 0x0000001fb4046819 */ /* 0x000fe800000006ff */
[----:B------:R-:W-:Y:S01]  /*5af0*/  @P2 SEL R0, R5, R0, !P3 ;  /* 0x0000000005002207 */ /* 0x000fe20005800000 */
[----:B------:R-:W1:Y:S03]  /*5b00*/  @P6 SYNCS.PHASECHK.TRANS64.TRYWAIT P1, [R3+URZ+0x40], R4 ;  /* 0x00004004030065a7 */ /* 0x000e6600080211ff */
[----:B------:R-:W-:Y:S04]  /*5b10*/  LOP3.LUT R0, R0, 0x1, RZ, 0xc0, !PT ;  /* 0x0000000100007812 */ /* 0x000fe800078ec0ff */
[----:B------:R-:W-:Y:S04]  /*5b20*/  ISETP.NE.U32.AND P5, PT, R0, 0x1, PT ;  /* 0x000000010000780c */ /* 0x000fe80003fa5070 */
[----:B------:R-:W-:Y:S01]  /*5b30*/  P2R R209, PR, RZ, 0x20 ;  /* 0x00000020ffd17803 */ /* 0x000fe20000000000 */
[----:B------:R3:W4:Y:S01]  /*5b40*/  SYNCS.PHASECHK.TRANS64.TRYWAIT P0, [R195+URZ+0x90], R2 ;  /* 0x00009002c30075a7 */ /* 0x00072200080011ff */
[----:B-1----:R-:W-:Y:S01]  /*5b50*/  @P6 SEL R208, RZ, 0x1, !P1 ;  /* 0x00000001ffd06807 */ /* 0x002fe20004800000 */
[----:B---3--:R-:W-:Y:S06]  /*5b60*/  @!P6 BRA `(.L_x_105) ;  /* 0x00000000009ce947 */ /* 0x008fec0003800000 */
[----:B------:R-:W-:Y:S01]  /*5b70*/  @P5 IMAD R6, R181, 0x2000, R190 ;  /* 0x00002000b5065824 */ /* 0x000fe200078e02be */
[----:B------:R-:W-:Y:S01]  /*5b80*/  ISETP.NE.AND P1, PT, R208, RZ, PT ;  /* 0x000000ffd000720c */ /* 0x000fe20003f25270 */
[----:B------:R-:W-:Y:S01]  /*5b90*/  BSSY B0, `(.L_x_106) ;  /* 0x0000010000007945 */ /* 0x000fe20003800000 */
[----:B------:R-:W-:Y:S01]  /*5ba0*/  CS2R R150, SRZ ;  /* 0x0000000000967805 */ /* 0x000fe2000001ff00 */
[--C-:B------:R-:W-:Y:S01]  /*5bb0*/  @P5 IMAD R7, R191, -0x10, R6.reuse ;  /* 0xfffffff0bf075824 */ /* 0x100fe200078e0206 */
[----:B------:R-:W-:Y:S01]  /*5bc0*/  CS2R R148, SRZ ;  /* 0x0000000000947805 */ /* 0x000fe2000001ff00 */
[----:B------:R-:W-:Y:S01]  /*5bd0*/  @P5 IMAD R5, R189, -0x10, R6 ;  /* 0xfffffff0bd055824 */ /* 0x000fe200078e0206 */
[----:B------:R-:W-:Y:S01]  /*5be0*/  CS2R R158, SRZ ;  /* 0x00000000009e7805 */ /* 0x000fe2000001ff00 */
[----:B------:R-:W-:Y:S01]  /*5bf0*/  @P5 IMAD R4, R188, 0x10, R7 ;  /* 0x00000010bc045824 */ /* 0x000fe200078e0207 */
[----:B------:R-:W-:Y:S02]  /*5c00*/  CS2R R156, SRZ ;  /* 0x00000000009c7805 */ /* 0x000fe4000001ff00 */
[----:B------:R-:W-:Y:S02]  /*5c10*/  CS2R R154, SRZ ;  /* 0x00000000009a7805 */ /* 0x000fe4000001ff00 */
[----:B------:R-:W-:Y:S02]  /*5c20*/  CS2R R152, SRZ ;  /* 0x0000000000987805 */ /* 0x000fe4000001ff00 */
[----:B------:R-:W-:Y:S02]  /*5c30*/  CS2R R162, SRZ ;  /* 0x0000000000a27805 */ /* 0x000fe4000001ff00 */
[----:B------:R-:W-:Y:S01]  /*5c40*/  CS2R R160, SRZ ;  /* 0x0000000000a07805 */ /* 0x000fe2000001ff00 */
[----:B------:R-:W-:Y:S06]  /*5c50*/  @P1 BRA `(.L_x_107) ;  /* 0x00000000000c1947 */ /* 0x000fec0003800000 */
[----:B------:R-:W-:Y:S04]  /*5c60*/  SHF.L.U32 R0, R180, 0x1f, RZ ;  /* 0x0000001fb4007819 */ /* 0x000fe800000006ff */
[----:B------:R-:W1:Y:S02]  /*5c70*/  SYNCS.PHASECHK.TRANS64.TRYWAIT P1, [R3+URZ+0x40], R0 ;  /* 0x00004000030075a7 */ /* 0x000e6400080211ff */
[----:B-1----:R-:W-:Y:S05]  /*5c80*/  @!P1 BRA `(.L_x_108) ;  /* 0x00000034006c9947 */ /* 0x002fea0003800000 */
.L_x_107:
[----:B------:R-:W-:Y:S05]  /*5c90*/  BSYNC B0 ;  /* 0x0000000000007941 */ /* 0x000fea0003800000 */
.L_x_106:
[----:B------:R-:W-:Y:S01]  /*5ca0*/  ISETP.NE.AND P1, PT, R209, RZ, PT ;  /* 0x000000ffd100720c */ /* 0x000fe20003f25270 */
[----:B-1----:R-:W-:Y:S02]  /*5cb0*/  VIADD R3, R3, 0x50 ;  /* 0x0000005003037836 */ /* 0x002fe40000000000 */
[----:B------:R-:W-:Y:S02]  /*5cc0*/  IMAD.U32 R0, RZ, RZ, UR37 ;  /* 0x00000025ff007e24 */ /* 0x000fe4000f8e00ff */
[----:B------:R-:W-:Y:S03]  /*5cd0*/  VIADD R181, R181, 0x1 ;  /* 0x00000001b5b57836 */ /* 0x000fe60000000000 */
[----:B------:R-:W-:Y:S05]  /*5ce0*/  PRMT R0, R0, 0x654, R3 ;  /* 0x0000065400007816 */ /* 0x000fea0000000003 */
[----:B------:R1:W3:Y:S04]  /*5cf0*/  @P1 LDS.128 R148, [R6] ;  /* 0x0000000006941984 */ /* 0x0002e80000000c00 */
[----:B------:R1:W1:Y:S04]  /*5d00*/  @P1 LDS.128 R156, [R5+0x20] ;  /* 0x00002000059c1984 */ /* 0x0002680000000c00 */
[----:B------:R1:W1:Y:S04]  /*5d10*/  @P1 LDS.128 R152, [R7+0x10] ;  /* 0x0000100007981984 */ /* 0x0002680000000c00 */
[----:B------:R1:W1:Y:S01]  /*5d20*/  @P1 LDS.128 R160, [R4+0x10] ;  /* 0x0000100004a01984 */ /* 0x0002620000000c00 */
[C---:B------:R-:W-:Y:S01]  /*5d30*/  ISETP.NE.AND P1, PT, R181.reuse, 0x2, PT ;  /* 0x00000002b500780c */ /* 0x040fe20003f25270 */
[----:B------:R-:W-:Y:S01]  /*5d40*/  @!PT LDS RZ, [RZ] ;  /* 0x00000000fffff984 */ /* 0x000fe20000000800 */
[----:B------:R-:W-:Y:S01]  /*5d50*/  @!PT LDS RZ, [RZ] ;  /* 0x00000000fffff984 */ /* 0x000fe20000000800 */
[----:B------:R-:W-:Y:S01]  /*5d60*/  @!PT LDS RZ, [RZ] ;  /* 0x00000000fffff984 */ /* 0x000fe20000000800 */
[----:B------:R-:W-:Y:S01]  /*5d70*/  @!PT LDS RZ, [RZ] ;  /* 0x00000000fffff984 */ /* 0x000fe20000000800 */
[----:B------:R5:W-:Y:S06]  /*5d80*/  MEMBAR.ALL.CTA ;  /* 0x0000000000007992 */ /* 0x000bec0000008000 */
[----:B-----5:R-:W5:Y:S01]  /*5d90*/  FENCE.VIEW.ASYNC.S ;  /* 0x00000000000073c6 */ /* 0x020f620000000000 */
[----:B------:R-:W-:Y:S02]  /*5da0*/  SEL R3, RZ, 0x1, P1 ;  /* 0x00000001ff037807 */ /* 0x000fe40000800000 */
[----:B------:R-:W-:Y:S02]  /*5db0*/  SEL R181, R181, RZ, P1 ;  /* 0x000000ffb5b57207 */ /* 0x000fe40000800000 */
[----:B------:R-:W-:Y:S01]  /*5dc0*/  LOP3.LUT R180, R180, R3, RZ, 0x3c, !PT ;  /* 0x00000003b4b47212 */ /* 0x000fe200078e3cff */
[----:B-----5:R1:W-:Y:S06]  /*5dd0*/  SYNCS.ARRIVE.TRANS64.RED.A1T0 RZ, [R0+URZ], RZ ;  /* 0x000000ff00ff79a7 */ /* 0x0203ec00081004ff */
.L_x_105:
[----:B------:R-:W-:Y:S05]  /*5de0*/  BSYNC B1 ;  /* 0x0000000000017941 */ /* 0x000fea0003800000 */
.L_x_104:
[----:B-1----:R-:W-:Y:S04]  /*5df0*/  SHF.R.U32.HI R0, RZ, 0x15, R80 ;  /* 0x00000015ff007819 */ /* 0x002fe80000011650 */
[----:B------:R-:W-:Y:S01]  /*5e00*/  LOP3.LUT P1, RZ, R0, 0x3, R173, 0x48, !PT ;  /* 0x0000000300ff7812 */ /* 0x000fe200078248ad */
[----:B------:R-:W-:Y:S01]  /*5e10*/  @!UPT UIADD3 URZ, UPT, UPT, URZ, URZ, URZ ;  /* 0x000000fffffff290 */ /* 0x000fe2000fffe0ff */
[----:B----4-:R-:W-:Y:S11]  /*5e20*/  @P0 BRA `(.L_x_109) ;  /* 0x0000000000080947 */ /* 0x010ff60003800000 */
[----:B------:R-:W1:Y:S02]  /*5e30*/  SYNCS.PHASECHK.TRANS64.TRYWAIT P0, [R195+URZ+0x90], R2 ;  /* 0x00009002c30075a7 */ /* 0x000e6400080011ff */
[----:B-1----:R-:W-:Y:S05]  /*5e40*/  @!P0 BRA `(.L_x_110) ;  /* 0x0000003400108947 */ /* 0x002fea0003800000 */
.L_x_109:
[----:B------:R-:W-:Y:S04]  /*5e50*/  BSSY.RECONVERGENT B6, `(.L_x_111) ;  /* 0x0000012000067945 */ /* 0x000fe80003800200 */
[----:B------:R-:W-:Y:S05]  /*5e60*/  @!P1 BRA `(.L_x_112) ;  /* 0x0000000000409947 */ /* 0x000fea0003800000 */
[----:B------:R-:W4:Y:S01]  /*5e70*/  LDCU.64 UR8, c[0x4][0x70] ;  /* 0x01000e00ff0877ac */ /* 0x000f220008000a00 */
[----:B------:R-:W-:Y:S01]  /*5e80*/  MOV R3, 0x0 ;  /* 0x0000000000037802 */ /* 0x000fe20000000f00 */
[----:B------:R-:W-:Y:S02]  /*5e90*/  HFMA2 R12, -RZ, RZ, 0, 5.9604644775390625e-08 ;  /* 0x00000001ff0c7431 */ /* 0x000fe400000001ff */
[----:B------:R-:W-:Y:S02]  /*5ea0*/  IMAD.MOV.U32 R8, RZ, RZ, 0x192 ;  /* 0x00000192ff087424 */ /* 0x000fe400078e00ff */
[----:B------:R-:W-:Y:S01]  /*5eb0*/  IMAD.MOV.U32 R13, RZ, RZ, RZ ;  /* 0x000000ffff0d7224 */ /* 0x000fe200078e00ff */
[----:B------:R-:W5:Y:S01]  /*5ec0*/  LDCU.64 UR6, c[0x4][0x78] ;  /* 0x01000f00ff0677ac */ /* 0x000f620008000a00 */
[----:B-1----:R-:W1:Y:S01]  /*5ed0*/  LDC.64 R2, c[0x4][R3] ;  /* 0x0100000003027b82 */ /* 0x002e620000000a00 */
[----:B------:R-:W2:Y:S01]  /*5ee0*/  LDCU.64 UR4, c[0x4][0x10] ;  /* 0x01000200ff0477ac */ /* 0x000ea20008000a00 */
[----:B----4-:R-:W-:Y:S01]  /*5ef0*/  MOV R5, UR9 ;  /* 0x0000000900057c02 */ /* 0x010fe20008000f00 */
[----:B------:R-:W-:Y:S01]  /*5f00*/  IMAD.U32 R4, RZ, RZ, UR8 ;  /* 0x00000008ff047e24 */ /* 0x000fe2000f8e00ff */
[----:B-----5:R-:W-:Y:S01]  /*5f10*/  MOV R7, UR7 ;  /* 0x0000000700077c02 */ /* 0x020fe20008000f00 */
[----:B------:R-:W-:Y:S01]  /*5f20*/  IMAD.U32 R6, RZ, RZ, UR6 ;  /* 0x00000006ff067e24 */ /* 0x000fe2000f8e00ff */
[----:B--2---:R-:W-:Y:S01]  /*5f30*/  MOV R11, UR5 ;  /* 0x00000005000b7c02 */ /* 0x004fe20008000f00 */
[----:B------:R-:W-:Y:S02]  /*5f40*/  IMAD.U32 R10, RZ, RZ, UR4 ;  /* 0x00000004ff0a7e24 */ /* 0x000fe4000f8e00ff */
[----:B------:R-:W-:Y:S07]  /*5f50*/  LEPC R20, `(.L_x_112) ;  /* 0x000000001014794e */ /* 0x000fee0000000000 */
[----:B-1-3--:R-:W-:Y:S05]  /*5f60*/  CALL.ABS.NOINC R2 ;  /* 0x0000000002007343 */ /* 0x00afea0003c00000 */
.L_x_112:
[----:B------:R-:W-:Y:S05]  /*5f70*/  BSYNC.RECONVERGENT B6 ;  /* 0x0000000000067941 */ /* 0x000fea0003800200 */
.L_x_111:
[-C--:B---3--:R-:W-:Y:S01]  /*5f80*/  F2FP.F16.E5M2.UNPACK_B R83, R148.reuse ;  /* 0x00000094ff53723e */ /* 0x088fe200020004ff */
[----:B------:R-:W-:Y:S05]  /*5f90*/  WARPSYNC.ALL ;  /* 0x0000000000007948 */ /* 0x000fea0003800000 */
[----:B------:R-:W-:Y:S01]  /*5fa0*/  R2UR UR4, R80 ;  /* 0x00000000500472ca */ /* 0x000fe200000e0000 */
[--C-:B------:R-:W-:Y:S01]  /*5fb0*/  HADD2.F32 R82, -RZ, R83.reuse.H0_H0 ;  /* 0x20000053ff527230 */ /* 0x100fe20000004100 */
[----:B------:R-:W-:Y:S01]  /*5fc0*/  F2FP.F16.E5M2.UNPACK_B R85, R148.H1 ;  /* 0x00000094ff55723e */ /* 0x000fe200030004ff */
[----:B------:R-:W-:Y:S01]  /*5fd0*/  HADD2.F32 R83, -RZ, R83.H1_H1 ;  /* 0x30000053ff537230 */ /* 0x000fe20000004100 */
[-C--:B------:R-:W-:Y:S01]  /*5fe0*/  F2FP.F16.E5M2.UNPACK_B R87, R149.reuse ;  /* 0x00000095ff57723e */ /* 0x080fe200020004ff */
[----:B------:R-:W-:Y:S01]  /*5ff0*/  BSSY.RECONVERGENT B0, `(.L_x_113) ;  /* 0x000011d000007945 */ /* 0x000fe20003800200 */
[----:B------:R-:W-:Y:S01]  /*6000*/  F2FP.F16.E5M2.UNPACK_B R89, R149.H1 ;  /* 0x00000095ff59723e */ /* 0x000fe200030004ff */
[----:B------:R-:W-:Y:S01]  /*6010*/  HADD2.F32 R84, -RZ, R85.H0_H0 ;  /* 0x20000055ff547230 */ /* 0x000fe20000004100 */
[-C--:B------:R-:W-:Y:S01]  /*6020*/  F2FP.F16.E5M2.UNPACK_B R91, R150.reuse ;  /* 0x00000096ff5b723e */ /* 0x080fe200020004ff */
[----:B------:R-:W-:Y:S01]  /*6030*/  HADD2.F32 R88, -RZ, R87.H1_H1 ;  /* 0x30000057ff587230 */ /* 0x000fe20000004100 */
[----:B------:R-:W-:Y:S01]  /*6040*/  F2FP.F16.E5M2.UNPACK_B R93, R150.H1 ;  /* 0x00000096ff5d723e */ /* 0x000fe200030004ff */
[----:B------:R-:W-:Y:S01]  /*6050*/  HADD2.F32 R86, -RZ, R85.H1_H1 ;  /* 0x30000055ff567230 */ /* 0x000fe20000004100 */
[-C--:B------:R-:W-:Y:S01]  /*6060*/  F2FP.F16.E5M2.UNPACK_B R95, R151.reuse ;  /* 0x00000097ff5f723e */ /* 0x080fe200020004ff */
[----:B------:R-:W2:Y:S01]  /*6070*/  LDTM.x64 R4, tmem[UR4] ;  /* 0x00000004000479ee */ /* 0x000ea20008340000 */
[----:B------:R-:W-:Y:S01]  /*6080*/  F2FP.F16.E5M2.UNPACK_B R97, R151.H1 ;  /* 0x00000097ff61723e */ /* 0x000fe200030004ff */
[----:B------:R-:W-:Y:S01]  /*6090*/  HADD2.F32 R85, -RZ, R87.H0_H0 ;  /* 0x20000057ff557230 */ /* 0x000fe20000004100 */
[-C--:B------:R-:W-:Y:S01]  /*60a0*/  F2FP.F16.E5M2.UNPACK_B R99, R152.reuse ;  /* 0x00000098ff63723e */ /* 0x080fe200020004ff */
[----:B------:R-:W-:Y:S01]  /*60b0*/  HADD2.F32 R87, -RZ, R89.H0_H0 ;  /* 0x20000059ff577230 */ /* 0x000fe20000004100 */
[----:B------:R-:W-:Y:S01]  /*60c0*/  F2FP.F16.E5M2.UNPACK_B R101, R152.H1 ;  /* 0x00000098ff65723e */ /* 0x000fe200030004ff */
[----:B------:R-:W-:Y:S01]  /*60d0*/  HADD2.F32 R92, -RZ, R91.H1_H1 ;  /* 0x3000005bff5c7230 */ /* 0x000fe20000004100 */
[----:B------:R-:W-:Y:S01]  /*60e0*/  ISETP.NE.AND P6, PT, R184, RZ, PT ;  /* 0x000000ffb800720c */ /* 0x000fe20003fc5270 */
[----:B------:R-:W-:Y:S01]  /*60f0*/  HADD2.F32 R96, -RZ, R95.H1_H1 ;  /* 0x3000005fff607230 */ /* 0x000fe20000004100 */
[----:B------:R-:W-:Y:S01]  /*6100*/  SHF.L.U32 R211, R176, 0x4, RZ ;  /* 0x00000004b0d37819 */ /* 0x000fe200000006ff */
[----:B------:R-:W-:Y:S01]  /*6110*/  HADD2.F32 R100, -RZ, R99.H1_H1 ;  /* 0x30000063ff647230 */ /* 0x000fe20000004100 */
[----:B------:R-:W-:Y:S01]  /*6120*/  SHF.L.U32 R217, R175, 0x4, RZ ;  /* 0x00000004afd97819 */ /* 0x000fe200000006ff */
[----:B------:R-:W-:Y:S01]  /*6130*/  HADD2.F32 R90, -RZ, R89.H1_H1 ;  /* 0x30000059ff5a7230 */ /* 0x000fe20000004100 */
[C---:B------:R-:W-:Y:S01]  /*6140*/  IADD3 R197, PT, PT, R190.reuse, R211, RZ ;  /* 0x000000d3bec57210 */ /* 0x040fe20007ffe0ff */
[----:B------:R-:W-:Y:S01]  /*6150*/  HADD2.F32 R89, -RZ, R91.H0_H0 ;  /* 0x2000005bff597230 */ /* 0x000fe20000004100 */
[----:B------:R-:W-:Y:S01]  /*6160*/  IADD3 R199, PT, PT, R190, R217, RZ ;  /* 0x000000d9bec77210 */ /* 0x000fe20007ffe0ff */
[--C-:B------:R-:W-:Y:S01]  /*6170*/  HADD2.F32 R91, -RZ, R93.reuse.H0_H0 ;  /* 0x2000005dff5b7230 */ /* 0x100fe20000004100 */
[----:B------:R-:W-:Y:S01]  /*6180*/  SHF.L.U32 R210, R188, 0x4, RZ ;  /* 0x00000004bcd27819 */ /* 0x000fe200000006ff */
[----:B------:R-:W-:Y:S01]  /*6190*/  HADD2.F32 R94, -RZ, R93.H1_H1 ;  /* 0x3000005dff5e7230 */ /* 0x000fe20000004100 */
[----:B------:R-:W-:Y:S01]  /*61a0*/  F2FP.F16.E5M2.UNPACK_B R103, R153 ;  /* 0x00000099ff67723e */ /* 0x000fe200020004ff */
[----:B------:R-:W-:Y:S01]  /*61b0*/  HADD2.F32 R93, -RZ, R95.H0_H0 ;  /* 0x2000005fff5d7230 */ /* 0x000fe20000004100 */
[----:B------:R-:W-:Y:S01]  /*61c0*/  IADD3 R198, PT, PT, R210, R197, RZ ;  /* 0x000000c5d2c67210 */ /* 0x000fe20007ffe0ff */
[----:B------:R-:W-:Y:S01]  /*61d0*/  HADD2.F32 R95, -RZ, R97.H0_H0 ;  /* 0x20000061ff5f7230 */ /* 0x000fe20000004100 */
[----:B------:R-:W-:Y:S01]  /*61e0*/  F2FP.F16.E5M2.UNPACK_B R105, R153.H1 ;  /* 0x00000099ff69723e */ /* 0x000fe200030004ff */
[C---:B--2---:R-:W-:Y:S01]  /*61f0*/  FMUL R0, R78.reuse, R4 ;  /* 0x000000044e007220 */ /* 0x044fe20000400000 */
[C---:B-1----:R-:W-:Y:S01]  /*6200*/  FMUL R2, R78.reuse, R5 ;  /* 0x000000054e027220 */ /* 0x042fe20000400000 */
[C---:B------:R-:W-:Y:S01]  /*6210*/  FMUL R4, R78.reuse, R8 ;  /* 0x000000084e047220 */ /* 0x040fe20000400000 */
[C---:B------:R-:W-:Y:S01]  /*6220*/  FMUL R5, R78.reuse, R9 ;  /* 0x000000094e057220 */ /* 0x040fe20000400000 */
[C---:B------:R-:W-:Y:S01]  /*6230*/  FFMA R0, R81.reuse, R82, R0 ;  /* 0x0000005251007223 */ /* 0x040fe20000000000 */
[C---:B------:R-:W-:Y:S01]  /*6240*/  FFMA R2, R81.reuse, R83, R2 ;  /* 0x0000005351027223 */ /* 0x040fe20000000002 */
[C---:B------:R-:W-:Y:S01]  /*6250*/  FMUL R8, R78.reuse, R12 ;  /* 0x0000000c4e087220 */ /* 0x040fe20000400000 */
[C---:B------:R-:W-:Y:S01]  /*6260*/  FMUL R9, R78.reuse, R13 ;  /* 0x0000000d4e097220 */ /* 0x040fe20000400000 */
[C---:B------:R-:W-:Y:S01]  /*6270*/  FMUL R12, R78.reuse, R16 ;  /* 0x000000104e0c7220 */ /* 0x040fe20000400000 */
[C---:B------:R-:W-:Y:S01]  /*6280*/  FMUL R13, R78.reuse, R17 ;  /* 0x000000114e0d7220 */ /* 0x040fe20000400000 */
[C---:B------:R-:W-:Y:S01]  /*6290*/  FMUL R16, R78.reuse, R20 ;  /* 0x000000144e107220 */ /* 0x040fe20000400000 */
[C---:B------:R-:W-:Y:S01]  /*62a0*/  FMUL R17, R78.reuse, R21 ;  /* 0x000000154e117220 */ /* 0x040fe20000400000 */
[----:B------:R-:W-:Y:S02]  /*62b0*/  HADD2.F32 R104, -RZ, R103.H1_H1 ;  /* 0x30000067ff687230 */ /* 0x000fe40000004100 */
[C---:B------:R-:W-:Y:S01]  /*62c0*/  FMUL R20, R78.reuse, R24 ;  /* 0x000000184e147220 */ /* 0x040fe20000400000 */
[C---:B------:R-:W-:Y:S01]  /*62d0*/  FMUL R21, R78.reuse, R25 ;  /* 0x000000194e157220 */ /* 0x040fe20000400000 */
[C---:B------:R-:W-:Y:S01]  /*62e0*/  FMUL R24, R78.reuse, R28 ;  /* 0x0000001c4e187220 */ /* 0x040fe20000400000 */
[C---:B------:R-:W-:Y:S01]  /*62f0*/  FMUL R25, R78.reuse, R29 ;  /* 0x0000001d4e197220 */ /* 0x040fe20000400000 */
[C---:B------:R-:W-:Y:S01]  /*6300*/  FMUL R28, R78.reuse, R32 ;  /* 0x000000204e1c7220 */ /* 0x040fe20000400000 */
[C---:B------:R-:W-:Y:S01]  /*6310*/  FMUL R29, R78.reuse, R33 ;  /* 0x000000214e1d7220 */ /* 0x040fe20000400000 */
[C---:B------:R-:W-:Y:S01]  /*6320*/  FMUL R32, R78.reuse, R36 ;  /* 0x000000244e207220 */ /* 0x040fe20000400000 */
[----:B------:R-:W-:Y:S01]  /*6330*/  F2FP.F16.E5M2.UNPACK_B R107, R154 ;  /* 0x0000009aff6b723e */ /* 0x000fe200020004ff */
[C---:B------:R-:W-:Y:S01]  /*6340*/  FMUL R33, R78.reuse, R37 ;  /* 0x000000254e217220 */ /* 0x040fe20000400000 */
[C---:B------:R-:W-:Y:S01]  /*6350*/  FMUL R36, R78.reuse, R40 ;  /* 0x000000284e247220 */ /* 0x040fe20000400000 */
[----:B------:R-:W-:Y:S01]  /*6360*/  F2FP.F16.E5M2.UNPACK_B R109, R154.H1 ;  /* 0x0000009aff6d723e */ /* 0x000fe200030004ff */
[C---:B------:R-:W-:Y:S01]  /*6370*/  FMUL R37, R78.reuse, R41 ;  /* 0x000000294e257220 */ /* 0x040fe20000400000 */
[----:B------:R-:W-:Y:S02]  /*6380*/  HADD2.F32 R108, -RZ, R107.H1_H1 ;  /* 0x3000006bff6c7230 */ /* 0x000fe40000004100 */
        /* <DEDUP_REMOVED lines=26> */
[C---:B------:R-:W-:Y:S01]  /*6530*/  FFMA R3, R81.reuse, R84, R3 ;  /* 0x0000005451037223 */ /* 0x040fe20000000003 */
[C---:B------:R-:W-:Y:S01]  /*6540*/  FFMA R7, R81.reuse, R86, R7 ;  /* 0x0000005651077223 */ /* 0x040fe20000000007 */
[----:B------:R-:W-:Y:S01]  /*6550*/  F2FP.F16.E5M2.UNPACK_B R127, R159 ;  /* 0x0000009fff7f723e */ /* 0x000fe200020004ff */
[C---:B------:R-:W-:Y:S01]  /*6560*/  FFMA R4, R81.reuse, R85, R4 ;  /* 0x0000005551047223 */ /* 0x040fe20000000004 */
[C---:B------:R-:W-:Y:S01]  /*6570*/  FFMA R5, R81.reuse, R88, R5 ;  /* 0x0000005851057223 */ /* 0x040fe20000000005 */
[----:B------:R-:W-:Y:S01]  /*6580*/  F2FP.F16.E5M2.UNPACK_B R129, R159.H1 ;  /* 0x0000009fff81723e */ /* 0x000fe200030004ff */
[----:B------:R-:W-:Y:S01]  /*6590*/  FFMA R6, R81, R87, R6 ;  /* 0x0000005751067223 */ /* 0x000fe20000000006 */
[----:B------:R-:W-:Y:S01]  /*65a0*/  F2FP.SATFINITE.E5M2.F32.PACK_AB_MERGE_C R185, R7, R3, RZ ;  /* 0x0000000307b9723e */ /* 0x000fe200048060ff */
[----:B------:R-:W-:Y:S02]  /*65b0*/  HADD2.F32 R124, -RZ, R123.H1_H1 ;  /* 0x3000007bff7c7230 */ /* 0x000fe40000004100 */
[----:B------:R-:W-:Y:S01]  /*65c0*/  FMUL R11, R78, R11 ;  /* 0x0000000b4e0b7220 */ /* 0x000fe20000400000 */
[----:B------:R-:W-:Y:S01]  /*65d0*/  HADD2.F32 R128, -RZ, R127.H1_H1 ;  /* 0x3000007fff807230 */ /* 0x000fe20000004100 */
[----:B------:R-:W-:Y:S01]  /*65e0*/  F2FP.SATFINITE.E5M2.F32.PACK_AB_MERGE_C R184, R2, R0, R185 ;  /* 0x0000000002b8723e */ /* 0x000fe200048060b9 */
[C---:B------:R-:W-:Y:S01]  /*65f0*/  FMUL R10, R78.reuse, R14 ;  /* 0x0000000e4e0a7220 */ /* 0x040fe20000400000 */
[C---:B------:R-:W-:Y:S01]  /*6600*/  FFMA R11, R81.reuse, R90, R11 ;  /* 0x0000005a510b7223 */ /* 0x040fe2000000000b */
[C---:B------:R-:W-:Y:S01]  /*6610*/  FFMA R8, R81.reuse, R89, R8 ;  /* 0x0000005951087223 */ /* 0x040fe20000000008 */
[----:B------:R-:W-:Y:S01]  /*6620*/  FFMA R9, R81, R92, R9 ;  /* 0x0000005c51097223 */ /* 0x000fe20000000009 */
[----:B------:R-:W-:Y:S01]  /*6630*/  F2FP.F16.E5M2.UNPACK_B R131, R160 ;  /* 0x000000a0ff83723e */ /* 0x000fe200020004ff */
[----:B------:R-:W-:Y:S01]  /*6640*/  HADD2.F32 R98, -RZ, R97.H1_H1 ;  /* 0x30000061ff627230 */ /* 0x000fe20000004100 */
[----:B------:R-:W-:Y:S01]  /*6650*/  F2FP.SATFINITE.E5M2.F32.PACK_AB_MERGE_C R186, R11, R6, RZ ;  /* 0x000000060bba723e */ /* 0x000fe200048060ff */
[----:B------:R-:W-:Y:S01]  /*6660*/  FFMA R10, R81, R91, R10 ;  /* 0x0000005b510a7223 */ /* 0x000fe2000000000a */
[----:B------:R-:W-:Y:S02]  /*6670*/  HADD2.F32 R97, -RZ, R99.H0_H0 ;  /* 0x20000063ff617230 */ /* 0x000fe40000004100 */
[C---:B------:R-:W-:Y:S01]  /*6680*/  FMUL R15, R78.reuse, R15 ;  /* 0x0000000f4e0f7220 */ /* 0x040fe20000400000 */
[----:B------:R-:W-:Y:S01]  /*6690*/  F2FP.SATFINITE.E5M2.F32.PACK_AB_MERGE_C R185, R5, R4, R186 ;  /* 0x0000000405b9723e */ /* 0x000fe200048060ba */
[----:B------:R-:W-:Y:S02]  /*66a0*/  HADD2.F32 R132, -RZ, R131.H1_H1 ;  /* 0x30000083ff847230 */ /* 0x000fe40000004100 */
[C---:B------:R-:W-:Y:S01]  /*66b0*/  FMUL R14, R78.reuse, R18 ;  /* 0x000000124e0e7220 */ /* 0x040fe20000400000 */
[C---:B------:R-:W-:Y:S01]  /*66c0*/  FFMA R15, R81.reuse, R94, R15 ;  /* 0x0000005e510f7223 */ /* 0x040fe2000000000f */
[C---:B------:R-:W-:Y:S01]  /*66d0*/  FFMA R12, R81.reuse, R93, R12 ;  /* 0x0000005d510c7223 */ /* 0x040fe2000000000c */
[----:B------:R-:W-:Y:S01]  /*66e0*/  FFMA R13, R81, R96, R13 ;  /* 0x00000060510d7223 */ /* 0x000fe2000000000d */
[----:B------:R-:W-:Y:S01]  /*66f0*/  F2FP.F16.E5M2.UNPACK_B R133, R160.H1 ;  /* 0x000000a0ff85723e */ /* 0x000fe200030004ff */
[--C-:B------:R-:W-:Y:S01]  /*6700*/  HADD2.F32 R99, -RZ, R101.reuse.H0_H0 ;  /* 0x20000065ff637230 */ /* 0x100fe20000004100 */
[----:B------:R-:W-:Y:S01]  /*6710*/  F2FP.SATFINITE.E5M2.F32.PACK_AB_MERGE_C R186, R15, R10, RZ ;  /* 0x0000000a0fba723e */ /* 0x000fe200048060ff */
[----:B------:R-:W-:Y:S01]  /*6720*/  FFMA R14, R81, R95, R14 ;  /* 0x0000005f510e7223 */ /* 0x000fe2000000000e */
[C---:B------:R-:W-:Y:S01]  /*6730*/  FMUL R19, R78.reuse, R19 ;  /* 0x000000134e137220 */ /* 0x040fe20000400000 */
[----:B------:R-:W-:Y:S01]  /*6740*/  HADD2.F32 R102, -RZ, R101.H1_H1 ;  /* 0x30000065ff667230 */ /* 0x000fe20000004100 */
[----:B------:R-:W-:Y:S01]  /*6750*/  F2FP.SATFINITE.E5M2.F32.PACK_AB_MERGE_C R186, R9, R8, R186 ;  /* 0x0000000809ba723e */ /* 0x000fe200048060ba */
[----:B------:R-:W-:Y:S02]  /*6760*/  HADD2.F32 R101, -RZ, R103.H0_H0 ;  /* 0x20000067ff657230 */ /* 0x000fe40000004100 */
[C---:B------:R-:W-:Y:S01]  /*6770*/  FFMA R19, R81.reuse, R98, R19 ;  /* 0x0000006251137223 */ /* 0x040fe20000000013 */
[C---:B------:R-:W-:Y:S01]  /*6780*/  FFMA R16, R81.reuse, R97, R16 ;  /* 0x0000006151107223 */ /* 0x040fe20000000010 */
[----:B------:R-:W-:Y:S01]  /*6790*/  FFMA R17, R81, R100, R17 ;  /* 0x0000006451117223 */ /* 0x000fe20000000011 */
[C---:B------:R-:W-:Y:S01]  /*67a0*/  FMUL R18, R78.reuse, R22 ;  /* 0x000000164e127220 */ /* 0x040fe20000400000 */
[----:B------:R-:W-:Y:S01]  /*67b0*/  F2FP.F16.E5M2.UNPACK_B R135, R161 ;  /* 0x000000a1ff87723e */ /* 0x000fe200020004ff */
        /* <DEDUP_REMOVED lines=10> */
[----:B------:R1:W-:Y:S01]  /*6860*/  STS.128 [R172+UR49+0x4200], R184 ;  /* 0x004200b8ac007988 */ /* 0x0003e20008000c31 */
[----:B------:R-:W-:Y:S01]  /*6870*/  HADD2.F32 R136, -RZ, R135.H1_H1 ;  /* 0x30000087ff887230 */ /* 0x000fe20000004100 */
[----:B------:R-:W-:Y:S01]  /*6880*/  F2FP.SATFINITE.E5M2.F32.PACK_AB_MERGE_C R200, R23, R18, RZ ;  /* 0x0000001217c8723e */ /* 0x000fe200048060ff */
[C---:B------:R-:W-:Y:S01]  /*6890*/  FMUL R22, R78.reuse, R26 ;  /* 0x0000001a4e167220 */ /* 0x040fe20000400000 */
[C---:B------:R-:W-:Y:S01]  /*68a0*/  FMUL R27, R78.reuse, R27 ;  /* 0x0000001b4e1b7220 */ /* 0x040fe20000400000 */
[--C-:B------:R-:W-:Y:S01]  /*68b0*/  HADD2.F32 R107, -RZ, R109.reuse.H0_H0 ;  /* 0x2000006dff6b7230 */ /* 0x100fe20000004100 */
[----:B------:R-:W-:Y:S01]  /*68c0*/  F2FP.SATFINITE.E5M2.F32.PACK_AB_MERGE_C R200, R17, R16, R200 ;  /* 0x0000001011c8723e */ /* 0x000fe200048060c8 */
[C---:B------:R-:W-:Y:S01]  /*68d0*/  FFMA R22, R81.reuse, R103, R22 ;  /* 0x0000006751167223 */ /* 0x040fe20000000016 */
[C---:B------:R-:W-:Y:S01]  /*68e0*/  FFMA R27, R81.reuse, R106, R27 ;  /* 0x0000006a511b7223 */ /* 0x040fe2000000001b */
[C---:B------:R-:W-:Y:S01]  /*68f0*/  FFMA R24, R81.reuse, R105, R24 ;  /* 0x0000006951187223 */ /* 0x040fe20000000018 */
[----:B------:R-:W-:Y:S01]  /*6900*/  F2FP.F16.E5M2.UNPACK_B R137, R161.H1 ;  /* 0x000000a1ff89723e */ /* 0x000fe200030004ff */
[----:B------:R-:W-:Y:S02]  /*6910*/  HADD2.F32 R110, -RZ, R109.H1_H1 ;  /* 0x3000006dff6e7230 */ /* 0x000fe40000004100 */
[----:B------:R-:W-:Y:S01]  /*6920*/  FFMA R25, R81, R108, R25 ;  /* 0x0000006c51197223 */ /* 0x000fe20000000019 */
[----:B------:R-:W-:Y:S01]  /*6930*/  F2FP.SATFINITE.E5M2.F32.PACK_AB_MERGE_C R201, R27, R22, RZ ;  /* 0x000000161bc9723e */ /* 0x000fe200048060ff */
[----:B------:R-:W-:Y:S02]  /*6940*/  HADD2.F32 R109, -RZ, R111.H0_H0 ;  /* 0x2000006fff6d7230 */ /* 0x000fe40000004100 */
[C---:B------:R-:W-:Y:S01]  /*6950*/  FMUL R26, R78.reuse, R30 ;  /* 0x0000001e4e1a7220 */ /* 0x040fe20000400000 */
[C---:B------:R-:W-:Y:S01]  /*6960*/  FMUL R31, R78.reuse, R31 ;  /* 0x0000001f4e1f7220 */ /* 0x040fe20000400000 */
[--C-:B------:R-:W-:Y:S01]  /*6970*/  HADD2.F32 R111, -RZ, R113.reuse.H0_H0 ;  /* 0x20000071ff6f7230 */ /* 0x100fe20000004100 */
[----:B------:R-:W-:Y:S01]  /*6980*/  F2FP.SATFINITE.E5M2.F32.PACK_AB_MERGE_C R201, R21, R20, R201 ;  /* 0x0000001415c9723e */ /* 0x000fe200048060c9 */
[C---:B------:R-:W-:Y:S01]  /*6990*/  FFMA R26, R81.reuse, R107, R26 ;  /* 0x0000006b511a7223 */ /* 0x040fe2000000001a */
[C---:B------:R-:W-:Y:S01]  /*69a0*/  FFMA R31, R81.reuse, R110, R31 ;  /* 0x0000006e511f7223 */ /* 0x040fe2000000001f */
[C---:B------:R-:W-:Y:S01]  /*69b0*/  FFMA R28, R81.reuse, R109, R28 ;  /* 0x0000006d511c7223 */ /* 0x040fe2000000001c */
[----:B------:R-:W-:Y:S01]  /*69c0*/  F2FP.F16.E5M2.UNPACK_B R139, R162 ;  /* 0x000000a2ff8b723e */ /* 0x000fe200020004ff */
[----:B------:R-:W-:Y:S02]  /*69d0*/  HADD2.F32 R114, -RZ, R113.H1_H1 ;  /* 0x30000071ff727230 */ /* 0x000fe40000004100 */
[----:B------:R-:W-:Y:S01]  /*69e0*/  FFMA R29, R81, R112, R29 ;  /* 0x00000070511d7223 */ /* 0x000fe2000000001d */
[----:B------:R-:W-:Y:S01]  /*69f0*/  F2FP.SATFINITE.E5M2.F32.PACK_AB_MERGE_C R202, R31, R26, RZ ;  /* 0x0000001a1fca723e */ /* 0x000fe200048060ff */
[----:B------:R-:W-:Y:S02]  /*6a00*/  HADD2.F32 R113, -RZ, R115.H0_H0 ;  /* 0x20000073ff717230 */ /* 0x000fe40000004100 */
[C---:B------:R-:W-:Y:S01]  /*6a10*/  FMUL R30, R78.reuse, R34 ;  /* 0x000000224e1e7220 */ /* 0x040fe20000400000 */
[----:B------:R-:W-:Y:S01]  /*6a20*/  HADD2.F32 R140, -RZ, R139.H1_H1 ;  /* 0x3000008bff8c7230 */ /* 0x000fe20000004100 */
[----:B------:R-:W-:Y:S01]  /*6a30*/  F2FP.SATFINITE.E5M2.F32.PACK_AB_MERGE_C R202, R25, R24, R202 ;  /* 0x0000001819ca723e */ /* 0x000fe200048060ca */
[C---:B------:R-:W-:Y:S01]  /*6a40*/  FMUL R35, R78.reuse, R35 ;  /* 0x000000234e237220 */ /* 0x040fe20000400000 */
[--C-:B------:R-:W-:Y:S02]  /*6a50*/  HADD2.F32 R115, -RZ, R117.reuse.H0_H0 ;  /* 0x20000075ff737230 */ /* 0x100fe40000004100 */
[C---:B------:R-:W-:Y:S01]  /*6a60*/  FFMA R30, R81.reuse, R111, R30 ;  /* 0x0000006f511e7223 */ /* 0x040fe2000000001e */
[----:B------:R-:W-:Y:S02]  /*6a70*/  HADD2.F32 R118, -RZ, R117.H1_H1 ;  /* 0x30000075ff767230 */ /* 0x000fe40000004100 */
[C---:B------:R-:W-:Y:S01]  /*6a80*/  FFMA R35, R81.reuse, R114, R35 ;  /* 0x0000007251237223 */ /* 0x040fe20000000023 */
[C---:B------:R-:W-:Y:S01]  /*6a90*/  FFMA R32, R81.reuse, R113, R32 ;  /* 0x0000007151207223 */ /* 0x040fe20000000020 */
[----:B------:R-:W-:Y:S01]  /*6aa0*/  F2FP.F16.E5M2.UNPACK_B R141, R162.H1 ;  /* 0x000000a2ff8d723e */ /* 0x000fe200030004ff */
[----:B------:R-:W-:Y:S01]  /*6ab0*/  FFMA R33, R81, R116, R33 ;  /* 0x0000007451217223 */ /* 0x000fe20000000021 */
[----:B------:R-:W-:Y:S01]  /*6ac0*/  HADD2.F32 R117, -RZ, R119.H0_H0 ;  /* 0x20000077ff757230 */ /* 0x000fe20000004100 */
        /* <DEDUP_REMOVED lines=9> */
[----:B------:R1:W-:Y:S01]  /*6b60*/  STS.128 [R197+0x4010], R200 ;  /* 0x004010c8c5007388 */ /* 0x0003e20000000c00 */
[----:B------:R-:W-:Y:S01]  /*6b70*/  FFMA R37, R81, R120, R37 ;  /* 0x0000007851257223 */ /* 0x000fe20000000025 */
[----:B------:R-:W-:Y:S01]  /*6b80*/  F2FP.SATFINITE.E5M2.F32.PACK_AB_MERGE_C R204, R39, R34, RZ ;  /* 0x0000002227cc723e */ /* 0x000fe200048060ff */
[----:B------:R-:W-:Y:S02]  /*6b90*/  HADD2.F32 R122, -RZ, R121.H1_H1 ;  /* 0x30000079ff7a7230 */ /* 0x000fe40000004100 */
[C---:B------:R-:W-:Y:S01]  /*6ba0*/  FMUL R38, R78.reuse, R42 ;  /* 0x0000002a4e267220 */ /* 0x040fe20000400000 */
[----:B------:R-:W-:Y:S01]  /*6bb0*/  HADD2.F32 R121, -RZ, R123.H0_H0 ;  /* 0x2000007bff797230 */ /* 0x000fe20000004100 */
[----:B------:R-:W-:Y:S01]  /*6bc0*/  F2FP.SATFINITE.E5M2.F32.PACK_AB_MERGE_C R204, R33, R32, R204 ;  /* 0x0000002021cc723e */ /* 0x000fe200048060cc */
[----:B------:R-:W-:Y:S02]  /*6bd0*/  HADD2.F32 R144, -RZ, R143.H1_H1 ;  /* 0x3000008fff907230 */ /* 0x000fe40000004100 */
[C---:B------:R-:W-:Y:S01]  /*6be0*/  FFMA R38, R81.reuse, R119, R38 ;  /* 0x0000007751267223 */ /* 0x040fe20000000026 */
[C---:B------:R-:W-:Y:S01]  /*6bf0*/  FMUL R43, R78.reuse, R43 ;  /* 0x0000002b4e2b7220 */ /* 0x040fe20000400000 */
[--C-:B------:R-:W-:Y:S02]  /*6c00*/  HADD2.F32 R123, -RZ, R125.reuse.H0_H0 ;  /* 0x2000007dff7b7230 */ /* 0x100fe40000004100 */
[C---:B------:R-:W-:Y:S01]  /*6c10*/  FMUL R42, R78.reuse, R46 ;  /* 0x0000002e4e2a7220 */ /* 0x040fe20000400000 */
[----:B------:R-:W-:Y:S02]  /*6c20*/  HADD2.F32 R126, -RZ, R125.H1_H1 ;  /* 0x3000007dff7e7230 */ /* 0x000fe40000004100 */
[C---:B------:R-:W-:Y:S01]  /*6c30*/  FFMA R43, R81.reuse, R122, R43 ;  /* 0x0000007a512b7223 */ /* 0x040fe2000000002b */
[----:B------:R-:W-:Y:S01]  /*6c40*/  F2FP.F16.E5M2.UNPACK_B R145, R163.H1 ;  /* 0x000000a3ff91723e */ /* 0x000fe200030004ff */
[C---:B------:R-:W-:Y:S01]  /*6c50*/  FFMA R40, R81.reuse, R121, R40 ;  /* 0x0000007951287223 */ /* 0x040fe20000000028 */
[----:B------:R-:W-:Y:S01]  /*6c60*/  FFMA R41, R81, R124, R41 ;  /* 0x0000007c51297223 */ /* 0x000fe20000000029 */
[----:B------:R-:W-:Y:S01]  /*6c70*/  ISETP.NE.AND P0, PT, R193, RZ, PT ;  /* 0x000000ffc100720c */ /* 0x000fe20003f05270 */
[----:B------:R-:W-:Y:S01]  /*6c80*/  HADD2.F32 R125, -RZ, R127.H0_H0 ;  /* 0x2000007fff7d7230 */ /* 0x000fe20000004100 */
[----:B------:R-:W-:Y:S01]  /*6c90*/  F2FP.SATFINITE.E5M2.F32.PACK_AB_MERGE_C R205, R43, R38, RZ ;  /* 0x000000262bcd723e */ /* 0x000fe200048060ff */
[----:B------:R-:W-:Y:S01]  /*6ca0*/  FFMA R42, R81, R123, R42 ;  /* 0x0000007b512a7223 */ /* 0x000fe2000000002a */
[C---:B------:R-:W-:Y:S01]  /*6cb0*/  FMUL R47, R78.reuse, R47 ;  /* 0x0000002f4e2f7220 */ /* 0x040fe20000400000 */
[--C-:B------:R-:W-:Y:S01]  /*6cc0*/  HADD2.F32 R127, -RZ, R129.reuse.H0_H0 ;  /* 0x20000081ff7f7230 */ /* 0x100fe20000004100 */
[----:B------:R-:W-:Y:S01]  /*6cd0*/  F2FP.SATFINITE.E5M2.F32.PACK_AB_MERGE_C R205, R37, R36, R205 ;  /* 0x0000002425cd723e */ /* 0x000fe200048060cd */
[----:B------:R-:W-:Y:S02]  /*6ce0*/  HADD2.F32 R130, -RZ, R129.H1_H1 ;  /* 0x30000081ff827230 */ /* 0x000fe40000004100 */
[C---:B------:R-:W-:Y:S01]  /*6cf0*/  FFMA R47, R81.reuse, R126, R47 ;  /* 0x0000007e512f7223 */ /* 0x040fe2000000002f */
[C---:B------:R-:W-:Y:S01]  /*6d00*/  FFMA R44, R81.reuse, R125, R44 ;  /* 0x0000007d512c7223 */ /* 0x040fe2000000002c */
[C---:B------:R-:W-:Y:S01]  /*6d10*/  FFMA R45, R81.reuse, R128, R45 ;  /* 0x00000080512d7223 */ /* 0x040fe2000000002d */
[----:B------:R-:W-:Y:S02]  /*6d20*/  HADD2.F32 R129, -RZ, R131.H0_H0 ;  /* 0x20000083ff817230 */ /* 0x000fe40000004100 */
[C---:B------:R-:W-:Y:S01]  /*6d30*/  FMUL R46, R78.reuse, R50 ;  /* 0x000000324e2e7220 */ /* 0x040fe20000400000 */
[C---:B------:R-:W-:Y:S01]  /*6d40*/  FMUL R51, R78.reuse, R51 ;  /* 0x000000334e337220 */ /* 0x040fe20000400000 */
[--C-:B------:R-:W-:Y:S02]  /*6d50*/  HADD2.F32 R131, -RZ, R133.reuse.H0_H0 ;  /* 0x20000085ff837230 */ /* 0x100fe40000004100 */
[C---:B------:R-:W-:Y:S01]  /*6d60*/  FMUL R50, R78.reuse, R54 ;  /* 0x000000364e327220 */ /* 0x040fe20000400000 */
[C---:B------:R-:W-:Y:S01]  /*6d70*/  FFMA R46, R81.reuse, R127, R46 ;  /* 0x0000007f512e7223 */ /* 0x040fe2000000002e */
[----:B------:R-:W-:Y:S02]  /*6d80*/  HADD2.F32 R134, -RZ, R133.H1_H1 ;  /* 0x30000085ff867230 */ /* 0x000fe40000004100 */
[C---:B------:R-:W-:Y:S01]  /*6d90*/  FFMA R51, R81.reuse, R130, R51 ;  /* 0x0000008251337223 */ /* 0x040fe20000000033 */
[----:B------:R-:W-:Y:S02]  /*6da0*/  HADD2.F32 R133, -RZ, R135.H0_H0 ;  /* 0x20000087ff857230 */ /* 0x000fe40000004100 */
[C---:B------:R-:W-:Y:S01]  /*6db0*/  FMUL R55, R78.reuse, R55 ;  /* 0x000000374e377220 */ /* 0x040fe20000400000 */
[C---:B------:R-:W-:Y:S01]  /*6dc0*/  FFMA R48, R81.reuse, R129, R48 ;  /* 0x0000008151307223 */ /* 0x040fe20000000030 */
[C---:B------:R-:W-:Y:S01]  /*6dd0*/  FFMA R49, R81.reuse, R132, R49 ;  /* 0x0000008451317223 */ /* 0x040fe20000000031 */
[--C-:B------:R-:W-:Y:S02]  /*6de0*/  HADD2.F32 R135, -RZ, R137.reuse.H0_H0 ;  /* 0x20000089ff877230 */ /* 0x100fe40000004100 */
[C---:B------:R-:W-:Y:S01]  /*6df0*/  FFMA R50, R81.reuse, R131, R50 ;  /* 0x0000008351327223 */ /* 0x040fe20000000032 */
[----:B------:R-:W-:Y:S02]  /*6e00*/  HADD2.F32 R138, -RZ, R137.H1_H1 ;  /* 0x30000089ff8a7230 */ /* 0x000fe40000004100 */
[C---:B------:R-:W-:Y:S01]  /*6e10*/  FMUL R54, R78.reuse, R58 ;  /* 0x0000003a4e367220 */ /* 0x040fe20000400000 */
[----:B------:R-:W-:Y:S02]  /*6e20*/  HADD2.F32 R137, -RZ, R139.H0_H0 ;  /* 0x2000008bff897230 */ /* 0x000fe40000004100 */
[C---:B------:R-:W-:Y:S01]  /*6e30*/  FFMA R55, R81.reuse, R134, R55 ;  /* 0x0000008651377223 */ /* 0x040fe20000000037 */
        /* <DEDUP_REMOVED lines=16> */
[----:B------:R-:W-:Y:S01]  /*6f40*/  FFMA R63, R81, R142, R63 ;  /* 0x0000008e513f7223 */ /* 0x000fe2000000003f */
[----:B------:R-:W-:Y:S01]  /*6f50*/  FMUL R67, R78, R67 ;  /* 0x000000434e437220 */ /* 0x000fe20000400000 */
[----:B------:R-:W-:Y:S01]  /*6f60*/  F2FP.SATFINITE.E5M2.F32.PACK_AB_MERGE_C R206, R47, R42, RZ ;  /* 0x0000002a2fce723e */ /* 0x000fe200048060ff */
[----:B------:R-:W-:Y:S01]  /*6f70*/  FFMA R60, R81, R141, R60 ;  /* 0x0000008d513c7223 */ /* 0x000fe2000000003c */
[----:B------:R-:W-:Y:S01]  /*6f80*/  F2FP.SATFINITE.E5M2.F32.PACK_AB_MERGE_C R207, R51, R46, RZ ;  /* 0x0000002e33cf723e */ /* 0x000fe200048060ff */
[C---:B------:R-:W-:Y:S01]  /*6f90*/  FFMA R61, R81.reuse, R144, R61 ;  /* 0x00000090513d7223 */ /* 0x040fe2000000003d */
[C---:B------:R-:W-:Y:S01]  /*6fa0*/  FFMA R62, R81.reuse, R143, R62 ;  /* 0x0000008f513e7223 */ /* 0x040fe2000000003e */
[----:B------:R-:W-:Y:S01]  /*6fb0*/  FFMA R67, R81, R146, R67 ;  /* 0x0000009251437223 */ /* 0x000fe20000000043 */
[----:B------:R-:W-:Y:S02]  /*6fc0*/  F2FP.SATFINITE.E5M2.F32.PACK_AB_MERGE_C R206, R41, R40, R206 ;  /* 0x0000002829ce723e */ /* 0x000fe400048060ce */
[----:B------:R-:W-:Y:S02]  /*6fd0*/  F2FP.SATFINITE.E5M2.F32.PACK_AB_MERGE_C R207, R45, R44, R207 ;  /* 0x0000002c2dcf723e */ /* 0x000fe400048060cf */
[----:B------:R-:W-:Y:S02]  /*6fe0*/  F2FP.SATFINITE.E5M2.F32.PACK_AB_MERGE_C R212, R55, R50, RZ ;  /* 0x0000003237d4723e */ /* 0x000fe400048060ff */
[----:B------:R-:W-:Y:S01]  /*6ff0*/  F2FP.SATFINITE.E5M2.F32.PACK_AB_MERGE_C R213, R59, R54, RZ ;  /* 0x000000363bd5723e */ /* 0x000fe200048060ff */
[----:B------:R1:W-:Y:S01]  /*7000*/  STS.128 [R199+0x4020], R204 ;  /* 0x004020ccc7007388 */ /* 0x0003e20000000c00 */
[----:B------:R-:W-:Y:S02]  /*7010*/  F2FP.SATFINITE.E5M2.F32.PACK_AB_MERGE_C R214, R63, R58, RZ ;  /* 0x0000003a3fd6723e */ /* 0x000fe400048060ff */
[----:B------:R-:W-:Y:S02]  /*7020*/  F2FP.SATFINITE.E5M2.F32.PACK_AB_MERGE_C R215, R67, R62, RZ ;  /* 0x0000003e43d7723e */ /* 0x000fe400048060ff */
[----:B------:R-:W-:Y:S02]  /*7030*/  F2FP.SATFINITE.E5M2.F32.PACK_AB_MERGE_C R212, R49, R48, R212 ;  /* 0x0000003031d4723e */ /* 0x000fe400048060d4 */
[----:B------:R-:W-:Y:S02]  /*7040*/  F2FP.SATFINITE.E5M2.F32.PACK_AB_MERGE_C R213, R53, R52, R213 ;  /* 0x0000003435d5723e */ /* 0x000fe400048060d5 */
[----:B------:R-:W-:Y:S02]  /*7050*/  F2FP.SATFINITE.E5M2.F32.PACK_AB_MERGE_C R214, R57, R56, R214 ;  /* 0x0000003839d6723e */ /* 0x000fe400048060d6 */
[----:B------:R-:W-:Y:S02]  /*7060*/  F2FP.SATFINITE.E5M2.F32.PACK_AB_MERGE_C R215, R61, R60, R215 ;  /* 0x0000003c3dd7723e */ /* 0x000fe400048060d7 */
[----:B------:R-:W-:Y:S02]  /*7070*/  LEA R216, R181, UR49, 0x3 ;  /* 0x00000031b5d87c11 */ /* 0x000fe4000f8e18ff */
[----:B------:R-:W-:Y:S01]  /*7080*/  @P6 SHF.L.U32 R219, R180, 0x1f, RZ ;  /* 0x0000001fb4db6819 */ /* 0x000fe200000006ff */
[----:B------:R1:W-:Y:S01]  /*7090*/  STS.128 [R198+0x4010], R212 ;  /* 0x004010d4c6007388 */ /* 0x0003e20000000c00 */
[----:B------:R-:W-:Y:S01]  /*70a0*/  @!PT LDS RZ, [RZ] ;  /* 0x00000000fffff984 */ /* 0x000fe20000000800 */
[----:B------:R-:W-:Y:S01]  /*70b0*/  @!PT LDS RZ, [RZ] ;  /* 0x00000000fffff984 */ /* 0x000fe20000000800 */
[----:B------:R-:W-:Y:S01]  /*70c0*/  @!PT LDS RZ, [RZ] ;  /* 0x00000000fffff984 */ /* 0x000fe20000000800 */
[----:B------:R-:W-:Y:S01]  /*70d0*/  @!PT LDS RZ, [RZ] ;  /* 0x00000000fffff984 */ /* 0x000fe20000000800 */
[----:B------:R2:W-:Y:S07]  /*70e0*/  MEMBAR.ALL.CTA ;  /* 0x0000000000007992 */ /* 0x0005ee0000008000 */
[----:B--2---:R-:W2:Y:S02]  /*70f0*/  FENCE.VIEW.ASYNC.S ;  /* 0x00000000000073c6 */ /* 0x004ea40000000000 */
[----:B--2---:R-:W-:Y:S06]  /*7100*/  BAR.SYNC.DEFER_BLOCKING 0x1, 0x80 ;  /* 0x0042000000007b1d */ /* 0x004fec0000010000 */
[----:B------:R-:W-:Y:S05]  /*7110*/  @P0 BRA `(.L_x_114) ;  /* 0x0000000000280947 */ /* 0x000fea0003800000 */
[----:B------:R-:W-:Y:S02]  /*7120*/  UIADD3 UR4, UPT, UPT, UR49, 0x4200, URZ ;  /* 0x0000420031047890 */ /* 0x000fe4000fffe0ff */
[----:B------:R-:W-:Y:S01]  /*7130*/  UIADD3 UR6, UP0, UPT, UR52, 0x680, URZ ;  /* 0x0000068034067890 */ /* 0x000fe2000ff1e0ff */
[----:B------:R-:W-:Y:S03]  /*7140*/  UMOV UR43, UR36 ;  /* 0x00000024002b7c82 */ /* 0x000fe60008000000 */
[----:B------:R-:W-:Y:S01]  /*7150*/  MOV R192, UR4 ;  /* 0x0000000400c07c02 */ /* 0x000fe20008000f00 */
[----:B------:R-:W-:Y:S03]  /*7160*/  UIADD3.X UR7, UPT, UPT, URZ, UR53, URZ, UP0, !UPT ;  /* 0x00000035ff077290 */ /* 0x000fe600087fe4ff */
[----:B------:R-:W-:Y:S11]  /*7170*/  R2UR UR40, R192 ;  /* 0x00000000c02872ca */ /* 0x000ff600000e0000 */
[----:B------:R-:W-:Y:S02]  /*7180*/  @!UPT UIADD3 URZ, UPT, UPT, URZ, URZ, URZ ;  /* 0x000000fffffff290 */ /* 0x000fe4000fffe0ff */
[----:B------:R2:W-:Y:S01]  /*7190*/  UTMASTG.3D [UR40], [UR6] ;  /* 0x00000028060073b5 */ /* 0x0005e20008010000 */
[----:B------:R0:W-:Y:S01]  /*71a0*/  UTMACMDFLUSH ;  /* 0x00000000000079b7 */ /* 0x0001e20000000000 */
[----:B--2---:R-:W-:Y:S04]  /*71b0*/  DEPBAR.LE SB0, 0x1 ;  /* 0x000080400000791a */ /* 0x004fe80000000000 */
.L_x_114:
[----:B------:R-:W-:Y:S05]  /*71c0*/  BSYNC.RECONVERGENT B0 ;  /* 0x0000000000007941 */ /* 0x000fea0003800200 */
.L_x_113:
[----:B------:R-:W-:Y:S06]  /*71d0*/  BAR.SYNC.DEFER_BLOCKING 0x1, 0x80 ;  /* 0x0042000000007b1d */ /* 0x000fec0000010000 */
[----:B------:R-:W2:Y:S01]  /*71e0*/  @P6 SYNCS.PHASECHK.TRANS64.TRYWAIT P0, [R216+URZ+0x40], R219 ;  /* 0x000040dbd80065a7 */ /* 0x000ea200080011ff */
[----:B------:R-:W-:Y:S01]  /*71f0*/  BSSY B1, `(.L_x_115) ;  /* 0x0000023000017945 */ /* 0x000fe20003800000 */
[----:B--2---:R-:W-:Y:S03]  /*7200*/  @P6 SEL R208, RZ, 0x1, !P0 ;  /* 0x00000001ffd06807 */ /* 0x004fe60004000000 */
[----:B------:R-:W-:Y:S05]  /*7210*/  @!P6 BRA `(.L_x_116) ;  /* 0x000000000080e947 */ /* 0x000fea0003800000 */
[----:B------:R-:W-:Y:S01]  /*7220*/  ISETP.NE.AND P1, PT, R209, RZ, PT ;  /* 0x000000ffd100720c */ /* 0x000fe20003f25270 */
[----:B------:R-:W-:Y:S01]  /*7230*/  BSSY B0, `(.L_x_117) ;  /* 0x000000a000007945 */ /* 0x000fe20003800000 */
[----:B------:R-:W-:Y:S11]  /*7240*/  ISETP.NE.AND P0, PT, R208, RZ, PT ;  /* 0x000000ffd000720c */ /* 0x000ff60003f05270 */
[----:B------:R-:W-:Y:S04]  /*7250*/  @P1 IMAD R0, R181, 0x2000, R190 ;  /* 0x00002000b5001824 */ /* 0x000fe800078e02be */
[C---:B------:R-:W-:Y:S01]  /*7260*/  @P1 IMAD.IADD R211, R0.reuse, 0x1, R211 ;  /* 0x0000000100d31824 */ /* 0x040fe200078e02d3 */
[----:B------:R-:W-:Y:S03]  /*7270*/  @P1 IADD3 R217, PT, PT, R0, R217, RZ ;  /* 0x000000d900d91210 */ /* 0x000fe60007ffe0ff */
[----:B------:R-:W-:Y:S01]  /*7280*/  @P1 IMAD.IADD R210, R210, 0x1, R211 ;  /* 0x00000001d2d21824 */ /* 0x000fe200078e02d3 */
[----:B------:R-:W-:Y:S06]  /*7290*/  @P0 BRA `(.L_x_118) ;  /* 0x00000000000c0947 */ /* 0x000fec0003800000 */
[----:B------:R-:W-:Y:S04]  /*72a0*/  SHF.L.U32 R3, R180, 0x1f, RZ ;  /* 0x0000001fb4037819 */ /* 0x000fe800000006ff */
[----:B------:R-:W2:Y:S02]  /*72b0*/  SYNCS.PHASECHK.TRANS64.TRYWAIT P0, [R216+URZ+0x40], R3 ;  /* 0x00004003d80075a7 */ /* 0x000ea400080011ff */
[----:B--2---:R-:W-:Y:S05]  /*72c0*/  @!P0 BRA `(.L_x_119) ;  /* 0x0000002000048947 */ /* 0x004fea0003800000 */
.L_x_118:
[----:B------:R-:W-:Y:S05]  /*72d0*/  BSYNC B0 ;  /* 0x0000000000007941 */ /* 0x000fea0003800000 */
.L_x_117:
[----:B------:R-:W-:Y:S01]  /*72e0*/  ISETP.NE.AND P0, PT, R209, RZ, PT ;  /* 0x000000ffd100720c */ /* 0x000fe20003f05270 */
[----:B--2---:R-:W-:Y:S02]  /*72f0*/  VIADD R3, R216, 0x50 ;  /* 0x00000050d8037836 */ /* 0x004fe40000000000 */
[----:B------:R-:W-:Y:S02]  /*7300*/  IMAD.U32 R2, RZ, RZ, UR37 ;  /* 0x00000025ff027e24 */ /* 0x000fe4000f8e00ff */
[----:B------:R-:W-:Y:S03]  /*7310*/  VIADD R181, R181, 0x1 ;  /* 0x00000001b5b57836 */ /* 0x000fe60000000000 */
[----:B------:R-:W-:Y:S05]  /*7320*/  PRMT R2, R2, 0x654, R3 ;  /* 0x0000065402027816 */ /* 0x000fea0000000003 */
[----:B------:R2:W3:Y:S04]  /*7330*/  @P0 LDS.128 R148, [R0] ;  /* 0x0000000000940984 */ /* 0x0004e80000000c00 */
[----:B------:R2:W4:Y:S04]  /*7340*/  @P0 LDS.128 R152, [R211+0x10] ;  /* 0x00001000d3980984 */ /* 0x0005280000000c00 */
        /* <DEDUP_REMOVED lines=13> */
.L_x_116:
[----:B------:R-:W-:Y:S05]  /*7420*/  BSYNC B1 ;  /* 0x0000000000017941 */ /* 0x000fea0003800000 */
.L_x_115:
[----:B--2---:R-:W-:Y:S05]  /*7430*/  VIADD R0, R80, 0x40 ;  /* 0x0000004050007836 */ /* 0x004fea0000000000 */
[----:B------:R-:W-:Y:S04]  /*7440*/  SHF.R.U32.HI R0, RZ, 0x15, R0 ;  /* 0x00000015ff007819 */ /* 0x000fe80000011600 */
[----:B------:R-:W-:Y:S11]  /*7450*/  LOP3.LUT P0, RZ, R0, 0x3, R173, 0x48, !PT ;  /* 0x0000000300ff7812 */ /* 0x000ff600078048ad */
[----:B------:R-:W-:Y:S02]  /*7460*/  @!UPT UIADD3 URZ, UPT, UPT, URZ, URZ, URZ ;  /* 0x000000fffffff290 */ /* 0x000fe4000fffe0ff */
[----:B------:R-:W-:Y:S05]  /*7470*/  @!P0 BRA `(.L_x_120) ;  /* 0x0000000000408947 */ /* 0x000fea0003800000 */
[----:B------:R-:W2:Y:S01]  /*7480*/  LDCU.64 UR8, c[0x4][0x70] ;  /* 0x01000e00ff0877ac */ /* 0x000ea20008000a00 */
[----:B------:R-:W-:Y:S01]  /*7490*/  MOV R3, 0x0 ;  /* 0x0000000000037802 */ /* 0x000fe20000000f00 */
[----:B------:R-:W-:Y:S02]  /*74a0*/  HFMA2 R12, -RZ, RZ, 0, 5.9604644775390625e-08 ;  /* 0x00000001ff0c7431 */ /* 0x000fe400000001ff */
[----:B------:R-:W-:Y:S02]  /*74b0*/  IMAD.MOV.U32 R8, RZ, RZ, 0x192 ;  /* 0x00000192ff087424 */ /* 0x000fe400078e00ff */
[----:B------:R-:W-:Y:S01]  /*74c0*/  IMAD.MOV.U32 R13, RZ, RZ, RZ ;  /* 0x000000ffff0d7224 */ /* 0x000fe200078e00ff */
[----:B------:R-:W5:Y:S01]  /*74d0*/  LDCU.64 UR6, c[0x4][0x78] ;  /* 0x01000f00ff0677ac */ /* 0x000f620008000a00 */
[----:B------:R-:W1:Y:S01]  /*74e0*/  LDC.64 R2, c[0x4][R3] ;  /* 0x0100000003027b82 */ /* 0x000e620000000a00 */
[----:B------:R-:W3:Y:S01]  /*74f0*/  LDCU.64 UR4, c[0x4][0x10] ;  /* 0x01000200ff0477ac */ /* 0x000ee20008000a00 */
[----:B--2---:R-:W-:Y:S01]  /*7500*/  MOV R5, UR9 ;  /* 0x0000000900057c02 */ /* 0x004fe20008000f00 */
[----:B------:R-:W-:Y:S01]  /*7510*/  IMAD.U32 R4, RZ, RZ, UR8 ;  /* 0x00000008ff047e24 */ /* 0x000fe2000f8e00ff */
[----:B-----5:R-:W-:Y:S01]  /*7520*/  MOV R7, UR7 ;  /* 0x0000000700077c02 */ /* 0x020fe20008000f00 */
[----:B------:R-:W-:Y:S01]  /*7530*/  IMAD.U32 R6, RZ, RZ, UR6 ;  /* 0x00000006ff067e24 */ /* 0x000fe2000f8e00ff */
[----:B---3--:R-:W-:Y:S01]  /*7540*/  MOV R11, UR5 ;  /* 0x00000005000b7c02 */ /* 0x008fe20008000f00 */
[----:B------:R-:W-:Y:S02]  /*7550*/  IMAD.U32 R10, RZ, RZ, UR4 ;  /* 0x00000004ff0a7e24 */ /* 0x000fe4000f8e00ff */
[----:B------:R-:W-:Y:S07]  /*7560*/  LEPC R20, `(.L_x_120) ;  /* 0x000000001014794e */ /* 0x000fee0000000000 */
[----:B-1--4-:R-:W-:Y:S05]  /*7570*/  CALL.ABS.NOINC R2 ;  /* 0x0000000002007343 */ /* 0x012fea0003c00000 */
.L_x_120:
[----:B------:R-:W-:Y:S01]  /*7580*/  ISETP.NE.AND P0, PT, R193, RZ, PT ;  /* 0x000000ffc100720c */ /* 0x000fe20003f05270 */
[----:B------:R-:W-:Y:S05]  /*7590*/  WARPSYNC.ALL ;  /* 0x0000000000007948 */ /* 0x000fea0003800000 */
[----:B------:R-:W-:Y:S01]  /*75a0*/  R2UR UR4, R80 ;  /* 0x00000000500472ca */ /* 0x000fe200000e0000 */
[----:B------:R-:W-:Y:S01]  /*75b0*/  BSSY.RECONVERGENT B0, `(.L_x_121) ;  /* 0x000011c000007945 */ /* 0x000fe20003800200 */
[----:B---3--:R-:W-:Y:S02]  /*75c0*/  F2FP.F16.E5M2.UNPACK_B R11, R149 ;  /* 0x00000095ff0b723e */ /* 0x008fe400020004ff */
[----:B------:R-:W-:Y:S02]  /*75d0*/  F2FP.F16.E5M2.UNPACK_B R10, R150 ;  /* 0x00000096ff0a723e */ /* 0x000fe400020004ff */
[----:B------:R-:W-:Y:S01]  /*75e0*/  F2FP.F16.E5M2.UNPACK_B R9, R151 ;  /* 0x00000097ff09723e */ /* 0x000fe200020004ff */
[--C-:B------:R-:W-:Y:S01]  /*75f0*/  HADD2.F32 R83, -RZ, R11.reuse.H0_H0 ;  /* 0x2000000bff537230 */ /* 0x100fe20000004100 */
[----:B----4-:R-:W-:Y:S01]  /*7600*/  F2FP.F16.E5M2.UNPACK_B R8, R152 ;  /* 0x00000098ff08723e */ /* 0x010fe200020004ff */
[----:B------:R-:W-:Y:S01]  /*7610*/  HADD2.F32 R84, -RZ, R11.H1_H1 ;  /* 0x3000000bff547230 */ /* 0x000fe20000004100 */
[----:B------:R-:W-:Y:S01]  /*7620*/  F2FP.F16.E5M2.UNPACK_B R7, R153 ;  /* 0x00000099ff07723e */ /* 0x000fe200020004ff */
[--C-:B------:R-:W-:Y:S01]  /*7630*/  HADD2.F32 R87, -RZ, R10.reuse.H0_H0 ;  /* 0x2000000aff577230 */ /* 0x100fe20000004100 */
[----:B------:R-:W-:Y:S01]  /*7640*/  F2FP.F16.E5M2.UNPACK_B R6, R154 ;  /* 0x0000009aff06723e */ /* 0x000fe200020004ff */
[----:B------:R-:W-:Y:S01]  /*7650*/  HADD2.F32 R88, -RZ, R10.H1_H1 ;  /* 0x3000000aff587230 */ /* 0x000fe20000004100 */
[----:B------:R-:W-:Y:S01]  /*7660*/  F2FP.F16.E5M2.UNPACK_B R5, R155 ;  /* 0x0000009bff05723e */ /* 0x000fe200020004ff */
[--C-:B------:R-:W-:Y:S01]  /*7670*/  HADD2.F32 R91, -RZ, R9.reuse.H0_H0 ;  /* 0x20000009ff5b7230 */ /* 0x100fe20000004100 */
[----:B-1----:R-:W-:Y:S01]  /*7680*/  F2FP.F16.E5M2.UNPACK_B R4, R156 ;  /* 0x0000009cff04723e */ /* 0x002fe200020004ff */
[----:B------:R-:W-:Y:S01]  /*7690*/  HADD2.F32 R93, -RZ, R9.H1_H1 ;  /* 0x30000009ff5d7230 */ /* 0x000fe20000004100 */
[-C--:B------:R-:W-:Y:S01]  /*76a0*/  F2FP.F16.E5M2.UNPACK_B R2, R148.reuse ;  /* 0x00000094ff02723e */ /* 0x080fe200020004ff */
[--C-:B------:R-:W-:Y:S01]  /*76b0*/  HADD2.F32 R94, -RZ, R8.reuse.H0_H0 ;  /* 0x20000008ff5e7230 */ /* 0x100fe20000004100 */
[----:B------:R-:W-:Y:S01]  /*76c0*/  F2FP.F16.E5M2.UNPACK_B R148, R148.H1 ;  /* 0x00000094ff94723e */ /* 0x000fe200030004ff */
[----:B------:R-:W-:Y:S01]  /*76d0*/  HADD2.F32 R97, -RZ, R8.H1_H1 ;  /* 0x30000008ff617230 */ /* 0x000fe20000004100 */
[----:B------:R-:W-:Y:S01]  /*76e0*/  F2FP.F16.E5M2.UNPACK_B R149, R149.H1 ;  /* 0x00000095ff95723e */ /* 0x000fe200030004ff */
[--C-:B------:R-:W-:Y:S01]  /*76f0*/  HADD2.F32 R98, -RZ, R7.reuse.H0_H0 ;  /* 0x20000007ff627230 */ /* 0x100fe20000004100 */
[----:B------:R-:W-:Y:S01]  /*7700*/  F2FP.F16.E5M2.UNPACK_B R150, R150.H1 ;  /* 0x00000096ff96723e */ /* 0x000fe200030004ff */
[----:B------:R-:W-:Y:S01]  /*7710*/  HADD2.F32 R101, -RZ, R7.H1_H1 ;  /* 0x30000007ff657230 */ /* 0x000fe20000004100 */
[----:B------:R-:W-:Y:S01]  /*7720*/  F2FP.F16.E5M2.UNPACK_B R151, R151.H1 ;  /* 0x00000097ff97723e */ /* 0x000fe200030004ff */
[--C-:B------:R-:W-:Y:S01]  /*7730*/  HADD2.F32 R102, -RZ, R6.reuse.H0_H0 ;  /* 0x20000006ff667230 */ /* 0x100fe20000004100 */
[----:B------:R-:W-:Y:S01]  /*7740*/  IADD3 R195, PT, PT, R195, 0xb0, RZ ;  /* 0x000000b0c3c37810 */ /* 0x000fe20007ffe0ff */
[----:B------:R-:W-:Y:S01]  /*7750*/  HADD2.F32 R105, -RZ, R6.H1_H1 ;  /* 0x30000006ff697230 */ /* 0x000fe20000004100 */
[----:B------:R-:W-:Y:S01]  /*7760*/  F2FP.F16.E5M2.UNPACK_B R138, R163 ;  /* 0x000000a3ff8a723e */ /* 0x000fe200020004ff */
[--C-:B------:R-:W-:Y:S01]  /*7770*/  HADD2.F32 R106, -RZ, R5.reuse.H0_H0 ;  /* 0x20000005ff6a7230 */ /* 0x100fe20000004100 */
[----:B------:R-:W-:Y:S01]  /*7780*/  LOP3.LUT R195, R195, 0xfefffff8, RZ, 0xc0, !PT ;  /* 0xfefffff8c3c37812 */ /* 0x000fe200078ec0ff */
[----:B------:R-:W-:Y:S01]  /*7790*/  HADD2.F32 R109, -RZ, R5.H1_H1 ;  /* 0x30000005ff6d7230 */ /* 0x000fe20000004100 */
[----:B------:R-:W-:Y:S01]  /*77a0*/  F2FP.F16.E5M2.UNPACK_B R116, R157 ;  /* 0x0000009dff74723e */ /* 0x000fe200020004ff */
[--C-:B------:R-:W-:Y:S01]  /*77b0*/  HADD2.F32 R110, -RZ, R4.reuse.H0_H0 ;  /* 0x20000004ff6e7230 */ /* 0x100fe20000004100 */
[----:B------:R-:W-:Y:S01]  /*77c0*/  F2FP.F16.E5M2.UNPACK_B R120, R158 ;  /* 0x0000009eff78723e */ /* 0x000fe200020004ff */
[----:B------:R-:W-:Y:S01]  /*77d0*/  HADD2.F32 R113, -RZ, R4.H1_H1 ;  /* 0x30000004ff717230 */ /* 0x000fe20000004100 */
[----:B------:R-:W-:Y:S01]  /*77e0*/  F2FP.F16.E5M2.UNPACK_B R124, R159 ;  /* 0x0000009fff7c723e */ /* 0x000fe200020004ff */
[----:B------:R-:W1:Y:S01]  /*77f0*/  LDTM.x64 R4, tmem[UR4+0x40] ;  /* 0x00004004000479ee */ /* 0x000e620008340000 */
[--C-:B------:R-:W-:Y:S01]  /*7800*/  HADD2.F32 R0, -RZ, R2.reuse.H0_H0 ;  /* 0x20000002ff007230 */ /* 0x100fe20000004100 */
[----:B------:R-:W-:Y:S01]  /*7810*/  NOP ;  /* 0x0000000000007918 */ /* 0x000fe20000000000 */
[----:B-1----:R1:W-:Y:S01]  /*7820*/  SYNCS.ARRIVE.TRANS64.RED.A1T0 RZ, [R195+URZ], RZ ;  /* 0x000000ffc3ff79a7 */ /* 0x0023e200081004ff */
[----:B------:R-:W-:Y:S01]  /*7830*/  HADD2.F32 R2, -RZ, R2.H1_H1 ;  /* 0x30000002ff027230 */ /* 0x000fe20000004100 */
[----:B------:R-:W-:Y:S01]  /*7840*/  F2FP.F16.E5M2.UNPACK_B R128, R160 ;  /* 0x000000a0ff80723e */ /* 0x000fe200020004ff */
[--C-:B------:R-:W-:Y:S01]  /*7850*/  HADD2.F32 R86, -RZ, R149.reuse.H1_H1 ;  /* 0x30000095ff567230 */ /* 0x100fe20000004100 */
[----:B------:R-:W-:Y:S01]  /*7860*/  F2FP.F16.E5M2.UNPACK_B R132, R161 ;  /* 0x000000a1ff84723e */ /* 0x000fe200020004ff */
[--C-:B------:R-:W-:Y:S01]  /*7870*/  HADD2.F32 R114, -RZ, R116.reuse.H0_H0 ;  /* 0x20000074ff727230 */ /* 0x100fe20000004100 */
[----:B------:R-:W-:Y:S01]  /*7880*/  F2FP.F16.E5M2.UNPACK_B R136, R162 ;  /* 0x000000a2ff88723e */ /* 0x000fe200020004ff */
[----:B------:R-:W-:Y:S01]  /*7890*/  HADD2.F32 R117, -RZ, R116.H1_H1 ;  /* 0x30000074ff757230 */ /* 0x000fe20000004100 */
[----:B------:R-:W-:Y:S01]  /*78a0*/  F2FP.F16.E5M2.UNPACK_B R152, R152.H1 ;  /* 0x00000098ff98723e */ /* 0x000fe200030004ff */
        /* <DEDUP_REMOVED lines=12> */
[C---:B------:R-:W-:Y:S01]  /*7970*/  FMUL R4, R78.reuse, R4 ;  /* 0x000000044e047220 */ /* 0x040fe20000400000 */
[C---:B------:R-:W-:Y:S01]  /*7980*/  FMUL R5, R78.reuse, R5 ;  /* 0x000000054e057220 */ /* 0x040fe20000400000 */
[----:B------:R-:W-:Y:S02]  /*7990*/  HADD2.F32 R3, -RZ, R148.H0_H0 ;  /* 0x20000094ff037230 */ /* 0x000fe40000004100 */
        /* <DEDUP_REMOVED lines=9> */
[----:B------:R-:W-:Y:S02]  /*7a30*/  HADD2.F32 R130, -RZ, R132.H0_H0 ;  /* 0x20000084ff827230 */ /* 0x000fe40000004100 */
[C---:B------:R-:W-:Y:S01]  /*7a40*/  FMUL R6, R78.reuse, R6 ;  /* 0x000000064e067220 */ /* 0x040fe20000400000 */
[----:B------:R-:W-:Y:S02]  /*7a50*/  HADD2.F32 R82, -RZ, R148.H1_H1 ;  /* 0x30000094ff527230 */ /* 0x000fe40000004100 */
[C---:B------:R-:W-:Y:S01]  /*7a60*/  FMUL R7, R78.reuse, R7 ;  /* 0x000000074e077220 */ /* 0x040fe20000400000 */
[----:B------:R-:W-:Y:S02]  /*7a70*/  HADD2.F32 R85, -RZ, R149.H0_H0 ;  /* 0x20000095ff557230 */ /* 0x000fe40000004100 */
[C---:B------:R-:W-:Y:S01]  /*7a80*/  FFMA R6, R81.reuse, R3, R6 ;  /* 0x0000000351067223 */ /* 0x040fe20000000006 */
[----:B------:R-:W-:Y:S02]  /*7a90*/  HADD2.F32 R133, -RZ, R132.H1_H1 ;  /* 0x30000084ff857230 */ /* 0x000fe40000004100 */
[C---:B------:R-:W-:Y:S01]  /*7aa0*/  FFMA R7, R81.reuse, R82, R7 ;  /* 0x0000005251077223 */ /* 0x040fe20000000007 */
[C---:B------:R-:W-:Y:S01]  /*7ab0*/  FFMA R8, R81.reuse, R83, R8 ;  /* 0x0000005351087223 */ /* 0x040fe20000000008 */
[C---:B------:R-:W-:Y:S01]  /*7ac0*/  FFMA R9, R81.reuse, R84, R9 ;  /* 0x0000005451097223 */ /* 0x040fe20000000009 */
[--C-:B------:R-:W-:Y:S02]  /*7ad0*/  HADD2.F32 R82, -RZ, R138.reuse.H0_H0 ;  /* 0x2000008aff527230 */ /* 0x100fe40000004100 */
[C---:B------:R-:W-:Y:S01]  /*7ae0*/  FMUL R10, R78.reuse, R10 ;  /* 0x0000000a4e0a7220 */ /* 0x040fe20000400000 */
[----:B------:R-:W-:Y:S02]  /*7af0*/  HADD2.F32 R83, -RZ, R138.H1_H1 ;  /* 0x3000008aff537230 */ /* 0x000fe40000004100 */
[C---:B------:R-:W-:Y:S01]  /*7b00*/  FMUL R11, R78.reuse, R11 ;  /* 0x0000000b4e0b7220 */ /* 0x040fe20000400000 */
[----:B------:R-:W-:Y:S02]  /*7b10*/  HADD2.F32 R89, -RZ, R150.H0_H0 ;  /* 0x20000096ff597230 */ /* 0x000fe40000004100 */
[C---:B------:R-:W-:Y:S01]  /*7b20*/  FFMA R10, R81.reuse, R85, R10 ;  /* 0x00000055510a7223 */ /* 0x040fe2000000000a */
[--C-:B------:R-:W-:Y:S02]  /*7b30*/  HADD2.F32 R134, -RZ, R136.reuse.H0_H0 ;  /* 0x20000088ff867230 */ /* 0x100fe40000004100 */
[C---:B------:R-:W-:Y:S01]  /*7b40*/  FFMA R11, R81.reuse, R86, R11 ;  /* 0x00000056510b7223 */ /* 0x040fe2000000000b */
[C---:B------:R-:W-:Y:S01]  /*7b50*/  FFMA R12, R81.reuse, R87, R12 ;  /* 0x00000057510c7223 */ /* 0x040fe2000000000c */
[----:B------:R-:W-:Y:S01]  /*7b60*/  FFMA R13, R81, R88, R13 ;  /* 0x00000058510d7223 */ /* 0x000fe2000000000d */
[----:B------:R-:W-:Y:S01]  /*7b70*/  F2FP.SATFINITE.E5M2.F32.PACK_AB_MERGE_C R86, R7, R6, RZ ;  /* 0x000000060756723e */ /* 0x000fe200048060ff */
[C---:B------:R-:W-:Y:S01]  /*7b80*/  FMUL R7, R78.reuse, R20 ;  /* 0x000000144e077220 */ /* 0x040fe20000400000 */
[----:B------:R-:W-:Y:S01]  /*7b90*/  F2FP.SATFINITE.E5M2.F32.PACK_AB_MERGE_C R138, R11, R10, RZ ;  /* 0x0000000a0b8a723e */ /* 0x000fe200048060ff */
[C---:B------:R-:W-:Y:S01]  /*7ba0*/  FMUL R10, R78.reuse, R21 ;  /* 0x000000154e0a7220 */ /* 0x040fe20000400000 */
[C---:B------:R-:W-:Y:S01]  /*7bb0*/  FMUL R21, R78.reuse, R28 ;  /* 0x0000001c4e157220 */ /* 0x040fe20000400000 */
[----:B------:R-:W-:Y:S02]  /*7bc0*/  HADD2.F32 R137, -RZ, R136.H1_H1 ;  /* 0x30000088ff897230 */ /* 0x000fe40000004100 */
[C---:B------:R-:W-:Y:S01]  /*7bd0*/  FMUL R14, R78.reuse, R14 ;  /* 0x0000000e4e0e7220 */ /* 0x040fe20000400000 */
[----:B------:R-:W-:Y:S02]  /*7be0*/  HADD2.F32 R90, -RZ, R150.H1_H1 ;  /* 0x30000096ff5a7230 */ /* 0x000fe40000004100 */
[C---:B------:R-:W-:Y:S01]  /*7bf0*/  FMUL R15, R78.reuse, R15 ;  /* 0x0000000f4e0f7220 */ /* 0x040fe20000400000 */
[--C-:B------:R-:W-:Y:S02]  /*7c00*/  HADD2.F32 R92, -RZ, R151.reuse.H0_H0 ;  /* 0x20000097ff5c7230 */ /* 0x100fe40000004100 */
[C---:B------:R-:W-:Y:S01]  /*7c10*/  FFMA R14, R81.reuse, R89, R14 ;  /* 0x00000059510e7223 */ /* 0x040fe2000000000e */
[----:B------:R-:W-:Y:S02]  /*7c20*/  HADD2.F32 R95, -RZ, R151.H1_H1 ;  /* 0x30000097ff5f7230 */ /* 0x000fe40000004100 */
[C---:B------:R-:W-:Y:S01]  /*7c30*/  FFMA R15, R81.reuse, R90, R15 ;  /* 0x0000005a510f7223 */ /* 0x040fe2000000000f */
[C---:B------:R-:W-:Y:S01]  /*7c40*/  FFMA R0, R81.reuse, R91, R0 ;  /* 0x0000005b51007223 */ /* 0x040fe20000000000 */
[----:B------:R-:W-:Y:S01]  /*7c50*/  FFMA R2, R81, R93, R2 ;  /* 0x0000005d51027223 */ /* 0x000fe20000000002 */
[C---:B------:R-:W-:Y:S01]  /*7c60*/  FMUL R3, R78.reuse, R18 ;  /* 0x000000124e037220 */ /* 0x040fe20000400000 */
[C---:B------:R-:W-:Y:S01]  /*7c70*/  FMUL R18, R78.reuse, R25 ;  /* 0x000000194e127220 */ /* 0x040fe20000400000 */
[----:B------:R-:W-:Y:S01]  /*7c80*/  F2FP.SATFINITE.E5M2.F32.PACK_AB_MERGE_C R14, R15, R14, RZ ;  /* 0x0000000e0f0e723e */ /* 0x000fe200048060ff */
[C---:B------:R-:W-:Y:S01]  /*7c90*/  FMUL R25, R78.reuse, R32 ;  /* 0x000000204e197220 */ /* 0x040fe20000400000 */
[C---:B------:R-:W-:Y:S01]  /*7ca0*/  FFMA R3, R81.reuse, R92, R3 ;  /* 0x0000005c51037223 */ /* 0x040fe20000000003 */
[C---:B------:R-:W-:Y:S01]  /*7cb0*/  FMUL R6, R78.reuse, R19 ;  /* 0x000000134e067220 */ /* 0x040fe20000400000 */
[--C-:B------:R-:W-:Y:S02]  /*7cc0*/  HADD2.F32 R96, -RZ, R152.reuse.H0_H0 ;  /* 0x20000098ff607230 */ /* 0x100fe40000004100 */
[C---:B------:R-:W-:Y:S01]  /*7cd0*/  FMUL R11, R78.reuse, R22 ;  /* 0x000000164e0b7220 */ /* 0x040fe20000400000 */
[----:B------:R-:W-:Y:S02]  /*7ce0*/  HADD2.F32 R99, -RZ, R152.H1_H1 ;  /* 0x30000098ff637230 */ /* 0x000fe40000004100 */
[C---:B------:R-:W-:Y:S01]  /*7cf0*/  FFMA R6, R81.reuse, R95, R6 ;  /* 0x0000005f51067223 */ /* 0x040fe20000000006 */
[C---:B------:R-:W-:Y:S01]  /*7d00*/  FFMA R7, R81.reuse, R94, R7 ;  /* 0x0000005e51077223 */ /* 0x040fe20000000007 */
[C---:B------:R-:W-:Y:S01]  /*7d10*/  FFMA R10, R81.reuse, R97, R10 ;  /* 0x00000061510a7223 */ /* 0x040fe2000000000a */
[C---:B------:R-:W-:Y:S01]  /*7d20*/  FFMA R11, R81.reuse, R96, R11 ;  /* 0x00000060510b7223 */ /* 0x040fe2000000000b */
[----:B------:R-:W-:Y:S01]  /*7d30*/  FMUL R22, R78, R29 ;  /* 0x0000001d4e167220 */ /* 0x000fe20000400000 */
[----:B------:R-:W-:Y:S01]  /*7d40*/  F2FP.SATFINITE.E5M2.F32.PACK_AB_MERGE_C R3, R6, R3, RZ ;  /* 0x000000030603723e */ /* 0x000fe200048060ff */
[C---:B------:R-:W-:Y:S01]  /*7d50*/  FMUL R29, R78.reuse, R36 ;  /* 0x000000244e1d7220 */ /* 0x040fe20000400000 */
        /* <DEDUP_REMOVED lines=11> */
[----:B------:R-:W-:Y:S01]  /*7e10*/  FMUL R20, R78, R27 ;  /* 0x0000001b4e147220 */ /* 0x000fe20000400000 */
[--C-:B------:R-:W-:Y:S01]  /*7e20*/  HADD2.F32 R104, -RZ, R154.reuse.H0_H0 ;  /* 0x2000009aff687230 */ /* 0x100fe20000004100 */
[----:B------:R-:W-:Y:S01]  /*7e30*/  F2FP.SATFINITE.E5M2.F32.PACK_AB_MERGE_C R16, R10, R7, R16 ;  /* 0x000000070a10723e */ /* 0x000fe20004806010 */
[----:B------:R-:W-:Y:S02]  /*7e40*/  HADD2.F32 R107, -RZ, R154.H1_H1 ;  /* 0x3000009aff6b7230 */ /* 0x000fe40000004100 */
[C---:B------:R-:W-:Y:S01]  /*7e50*/  FFMA R20, R81.reuse, R103, R20 ;  /* 0x0000006751147223 */ /* 0x040fe20000000014 */
[C---:B------:R-:W-:Y:S01]  /*7e60*/  FFMA R21, R81.reuse, R102, R21 ;  /* 0x0000006651157223 */ /* 0x040fe20000000015 */
[C---:B------:R-:W-:Y:S01]  /*7e70*/  FFMA R22, R81.reuse, R105, R22 ;  /* 0x0000006951167223 */ /* 0x040fe20000000016 */
[C---:B------:R-:W-:Y:S01]  /*7e80*/  FMUL R23, R78.reuse, R30 ;  /* 0x0000001e4e177220 */ /* 0x040fe20000400000 */
[----:B------:R-:W-:Y:S01]  /*7e90*/  FMUL R30, R78, R37 ;  /* 0x000000254e1e7220 */ /* 0x000fe20000400000 */
[----:B------:R-:W-:Y:S01]  /*7ea0*/  F2FP.SATFINITE.E5M2.F32.PACK_AB_MERGE_C R19, R20, R19, RZ ;  /* 0x000000131413723e */ /* 0x000fe200048060ff */
[C---:B------:R-:W-:Y:S01]  /*7eb0*/  FMUL R37, R78.reuse, R44 ;  /* 0x0000002c4e257220 */ /* 0x040fe20000400000 */
[C---:B------:R-:W-:Y:S01]  /*7ec0*/  FFMA R23, R81.reuse, R104, R23 ;  /* 0x0000006851177223 */ /* 0x040fe20000000017 */
        /* <DEDUP_REMOVED lines=20> */
[----:B------:R-:W-:Y:S01]  /*8010*/  F2FP.F16.E5M2.UNPACK_B R159, R159.H1 ;  /* 0x0000009fff9f723e */ /* 0x000fe200030004ff */
[----:B------:R-:W-:Y:S01]  /*8020*/  FMUL R38, R78, R45 ;  /* 0x0000002d4e267220 */ /* 0x000fe20000400000 */
[----:B------:R-:W-:Y:S01]  /*8030*/  F2FP.SATFINITE.E5M2.F32.PACK_AB_MERGE_C R19, R28, R27, RZ ;  /* 0x0000001b1c13723e */ /* 0x000fe200048060ff */
[----:B------:R-:W-:Y:S01]  /*8040*/  FFMA R31, R81, R112, R31 ;  /* 0x00000070511f7223 */ /* 0x000fe2000000001f */
[C---:B------:R-:W-:Y:S01]  /*8050*/  FMUL R45, R78.reuse, R52 ;  /* 0x000000344e2d7220 */ /* 0x040fe20000400000 */
[C---:B------:R-:W-:Y:S01]  /*8060*/  FMUL R52, R78.reuse, R59 ;  /* 0x0000003b4e347220 */ /* 0x040fe20000400000 */
[----:B------:R-:W-:Y:S01]  /*8070*/  F2FP.F16.E5M2.UNPACK_B R160, R160.H1 ;  /* 0x000000a0ffa0723e */ /* 0x000fe200030004ff */
[C---:B------:R-:W-:Y:S01]  /*8080*/  FMUL R59, R78.reuse, R66 ;  /* 0x000000424e3b7220 */ /* 0x040fe20000400000 */
[----:B------:R-:W-:Y:S01]  /*8090*/  F2FP.SATFINITE.E5M2.F32.PACK_AB_MERGE_C R66, R13, R12, R14 ;  /* 0x0000000c0d42723e */ /* 0x000fe2000480600e */
        /* <DEDUP_REMOVED lines=11> */
[C---:B------:R-:W-:Y:S01]  /*8150*/  FFMA R35, R81.reuse, R116, R35 ;  /* 0x0000007451237223 */ /* 0x040fe20000000023 */
[C---:B------:R-:W-:Y:S01]  /*8160*/  FMUL R36, R78.reuse, R43 ;  /* 0x0000002b4e247220 */ /* 0x040fe20000400000 */
[--C-:B------:R-:W-:Y:S02]  /*8170*/  HADD2.F32 R120, -RZ, R158.reuse.H0_H0 ;  /* 0x2000009eff787230 */ /* 0x100fe40000004100 */
[C---:B------:R-:W-:Y:S01]  /*8180*/  FMUL R39, R78.reuse, R46 ;  /* 0x0000002e4e277220 */ /* 0x040fe20000400000 */
[----:B------:R-:W-:Y:S02]  /*8190*/  HADD2.F32 R123, -RZ, R158.H1_H1 ;  /* 0x3000009eff7b7230 */ /* 0x000fe40000004100 */
        /* <DEDUP_REMOVED lines=8> */
[C---:B------:R-:W-:Y:S01]  /*8220*/  FFMA R40, R81.reuse, R123, R40 ;  /* 0x0000007b51287223 */ /* 0x040fe20000000028 */
[C---:B------:R-:W-:Y:S01]  /*8230*/  FMUL R44, R78.reuse, R51 ;  /* 0x000000334e2c7220 */ /* 0x040fe20000400000 */
[C---:B------:R-:W-:Y:S01]  /*8240*/  FFMA R41, R81.reuse, R122, R41 ;  /* 0x0000007a51297223 */ /* 0x040fe20000000029 */
[C---:B------:R-:W-:Y:S01]  /*8250*/  FFMA R42, R81.reuse, R125, R42 ;  /* 0x0000007d512a7223 */ /* 0x040fe2000000002a */
[C---:B------:R-:W-:Y:S01]  /*8260*/  FMUL R46, R78.reuse, R53 ;  /* 0x000000354e2e7220 */ /* 0x040fe20000400000 */
[--C-:B------:R-:W-:Y:S02]  /*8270*/  HADD2.F32 R128, -RZ, R160.reuse.H0_H0 ;  /* 0x200000a0ff807230 */ /* 0x100fe40000004100 */
[C---:B------:R-:W-:Y:S01]  /*8280*/  FMUL R50, R78.reuse, R57 ;  /* 0x000000394e327220 */ /* 0x040fe20000400000 */
[C---:B------:R-:W-:Y:S01]  /*8290*/  FMUL R51, R78.reuse, R58 ;  /* 0x0000003a4e337220 */ /* 0x040fe20000400000 */
[C---:B------:R-:W-:Y:S01]  /*82a0*/  FMUL R53, R78.reuse, R60 ;  /* 0x0000003c4e357220 */ /* 0x040fe20000400000 */
[C---:B------:R-:W-:Y:S01]  /*82b0*/  FFMA R43, R81.reuse, R124, R43 ;  /* 0x0000007c512b7223 */ /* 0x040fe2000000002b */
[----:B------:R-:W-:Y:S02]  /*82c0*/  HADD2.F32 R131, -RZ, R160.H1_H1 ;  /* 0x300000a0ff837230 */ /* 0x000fe40000004100 */
[C---:B------:R-:W-:Y:S01]  /*82d0*/  FMUL R47, R78.reuse, R54 ;  /* 0x000000364e2f7220 */ /* 0x040fe20000400000 */
[C---:B------:R-:W-:Y:S01]  /*82e0*/  FMUL R57, R78.reuse, R64 ;  /* 0x000000404e397220 */ /* 0x040fe20000400000 */
[C---:B------:R-:W-:Y:S01]  /*82f0*/  FMUL R58, R78.reuse, R65 ;  /* 0x000000414e3a7220 */ /* 0x040fe20000400000 */
[C---:B------:R-:W-:Y:S01]  /*8300*/  FMUL R60, R78.reuse, R67 ;  /* 0x000000434e3c7220 */ /* 0x040fe20000400000 */
[----:B------:R-:W-:Y:S01]  /*8310*/  FFMA R44, R81, R127, R44 ;  /* 0x0000007f512c7223 */ /* 0x000fe2000000002c */
[C---:B------:R-:W-:Y:S01]  /*8320*/  FMUL R48, R78.reuse, R55 ;  /* 0x000000374e307220 */ /* 0x040fe20000400000 */
[----:B------:R-:W-:Y:S01]  /*8330*/  F2FP.SATFINITE.E5M2.F32.PACK_AB_MERGE_C R64, R5, R4, R86 ;  /* 0x000000040540723e */ /* 0x000fe20004806056 */
[----:B------:R-:W-:Y:S01]  /*8340*/  FFMA R45, R81, R126, R45 ;  /* 0x0000007e512d7223 */ /* 0x000fe2000000002d */
[----:B------:R-:W-:Y:S01]  /*8350*/  F2FP.SATFINITE.E5M2.F32.PACK_AB_MERGE_C R65, R9, R8, R138 ;  /* 0x000000080941723e */ /* 0x000fe2000480608a */
[----:B------:R-:W-:Y:S01]  /*8360*/  FMUL R49, R78, R56 ;  /* 0x000000384e317220 */ /* 0x000fe20000400000 */
[----:B------:R-:W-:Y:S01]  /*8370*/  F2FP.SATFINITE.E5M2.F32.PACK_AB_MERGE_C R67, R2, R0, R3 ;  /* 0x000000000243723e */ /* 0x000fe20004806003 */
[C---:B------:R-:W-:Y:S01]  /*8380*/  FFMA R46, R81.reuse, R129, R46 ;  /* 0x00000081512e7223 */ /* 0x040fe2000000002e */
[----:B------:R-:W-:Y:S01]  /*8390*/  F2FP.F16.E5M2.UNPACK_B R162, R162.H1 ;  /* 0x000000a2ffa2723e */ /* 0x000fe200030004ff */
[--C-:B------:R-:W-:Y:S02]  /*83a0*/  HADD2.F32 R132, -RZ, R161.reuse.H0_H0 ;  /* 0x200000a1ff847230 */ /* 0x100fe40000004100 */
[C---:B------:R-:W-:Y:S01]  /*83b0*/  FFMA R47, R81.reuse, R128, R47 ;  /* 0x00000080512f7223 */ /* 0x040fe2000000002f */
[----:B------:R1:W-:Y:S01]  /*83c0*/  STS.128 [R172+UR49+0x6200], R64 ;  /* 0x00620040ac007988 */ /* 0x0003e20008000c31 */
[----:B------:R-:W-:Y:S02]  /*83d0*/  HADD2.F32 R135, -RZ, R161.H1_H1 ;  /* 0x300000a1ff877230 */ /* 0x000fe40000004100 */
[C---:B------:R-:W-:Y:S01]  /*83e0*/  FFMA R48, R81.reuse, R131, R48 ;  /* 0x0000008351307223 */ /* 0x040fe20000000030 */
[C---:B------:R-:W-:Y:S01]  /*83f0*/  FFMA R49, R81.reuse, R130, R49 ;  /* 0x0000008251317223 */ /* 0x040fe20000000031 */
[----:B------:R-:W-:Y:S01]  /*8400*/  F2FP.F16.E5M2.UNPACK_B R163, R163.H1 ;  /* 0x000000a3ffa3723e */ /* 0x000fe200030004ff */
[C---:B------:R-:W-:Y:S01]  /*8410*/  FFMA R50, R81.reuse, R133, R50 ;  /* 0x0000008551327223 */ /* 0x040fe20000000032 */
[----:B------:R-:W-:Y:S01]  /*8420*/  FMUL R54, R78, R61 ;  /* 0x0000003d4e367220 */ /* 0x000fe20000400000 */
[--C-:B------:R-:W-:Y:S01]  /*8430*/  HADD2.F32 R136, -RZ, R162.reuse.H0_H0 ;  /* 0x200000a2ff887230 */ /* 0x100fe20000004100 */
[----:B------:R1:W-:Y:S01]  /*8440*/  STS.128 [R197+0x6010], R16 ;  /* 0x00601010c5007388 */ /* 0x0003e20000000c00 */
[----:B------:R-:W-:Y:S01]  /*8450*/  F2FP.SATFINITE.E5M2.F32.PACK_AB_MERGE_C R35, R36, R35, RZ ;  /* 0x000000232423723e */ /* 0x000fe200048060ff */
[C---:B------:R-:W-:Y:S01]  /*8460*/  FFMA R51, R81.reuse, R132, R51 ;  /* 0x0000008451337223 */ /* 0x040fe20000000033 */
[----:B------:R-:W-:Y:S01]  /*8470*/  F2FP.SATFINITE.E5M2.F32.PACK_AB_MERGE_C R39, R40, R39, RZ ;  /* 0x000000272827723e */ /* 0x000fe200048060ff */
[----:B------:R-:W-:Y:S02]  /*8480*/  HADD2.F32 R139, -RZ, R162.H1_H1 ;  /* 0x300000a2ff8b7230 */ /* 0x000fe40000004100 */
[C---:B------:R-:W-:Y:S01]  /*8490*/  FMUL R55, R78.reuse, R62 ;  /* 0x0000003e4e377220 */ /* 0x040fe20000400000 */
[C---:B------:R-:W-:Y:S01]  /*84a0*/  FFMA R52, R81.reuse, R135, R52 ;  /* 0x0000008751347223 */ /* 0x040fe20000000034 */
[----:B------:R-:W-:Y:S01]  /*84b0*/  FMUL R56, R78, R63 ;  /* 0x0000003f4e387220 */ /* 0x000fe20000400000 */
[C---:B------:R-:W-:Y:S01]  /*84c0*/  FFMA R53, R81.reuse, R134, R53 ;  /* 0x0000008651357223 */ /* 0x040fe20000000035 */
[C---:B------:R-:W-:Y:S01]  /*84d0*/  FFMA R54, R81.reuse, R137, R54 ;  /* 0x0000008951367223 */ /* 0x040fe20000000036 */
[--C-:B------:R-:W-:Y:S02]  /*84e0*/  HADD2.F32 R84, -RZ, R163.reuse.H0_H0 ;  /* 0x200000a3ff547230 */ /* 0x100fe40000004100 */
[C---:B------:R-:W-:Y:S01]  /*84f0*/  FFMA R55, R81.reuse, R136, R55 ;  /* 0x0000008851377223 */ /* 0x040fe20000000037 */
[----:B------:R-:W-:Y:S02]  /*8500*/  HADD2.F32 R85, -RZ, R163.H1_H1 ;  /* 0x300000a3ff557230 */ /* 0x000fe40000004100 */
[C---:B------:R-:W-:Y:S01]  /*8510*/  FFMA R56, R81.reuse, R139, R56 ;  /* 0x0000008b51387223 */ /* 0x040fe20000000038 */
[----:B------:R-:W-:Y:S01]  /*8520*/  F2FP.SATFINITE.E5M2.F32.PACK_AB_MERGE_C R43, R44, R43, RZ ;  /* 0x0000002b2c2b723e */ /* 0x000fe200048060ff */
[C---:B------:R-:W-:Y:S01]  /*8530*/  FFMA R57, R81.reuse, R82, R57 ;  /* 0x0000005251397223 */ /* 0x040fe20000000039 */
[C---:B------:R-:W-:Y:S01]  /*8540*/  FFMA R58, R81.reuse, R83, R58 ;  /* 0x00000053513a7223 */ /* 0x040fe2000000003a */
[C---:B------:R-:W-:Y:S01]  /*8550*/  FFMA R59, R81.reuse, R84, R59 ;  /* 0x00000054513b7223 */ /* 0x040fe2000000003b */
[----:B------:R-:W-:Y:S01]  /*8560*/  F2FP.SATFINITE.E5M2.F32.PACK_AB_MERGE_C R33, R34, R33, R35 ;  /* 0x000000212221723e */ /* 0x000fe20004806023 */
[----:B------:R-:W-:Y:S01]  /*8570*/  FFMA R60, R81, R85, R60 ;  /* 0x00000055513c7223 */ /* 0x000fe2000000003c */
[----:B------:R-:W-:Y:S02]  /*8580*/  F2FP.SATFINITE.E5M2.F32.PACK_AB_MERGE_C R32, R30, R29, R32 ;  /* 0x0000001d1e20723e */ /* 0x000fe40004806020 */
        /* <DEDUP_REMOVED lines=11> */
[----:B------:R-:W-:Y:S03]  /*8640*/  IADD3 R76, PT, PT, R76, 0x1, RZ ;  /* 0x000000014c4c7810 */ /* 0x000fe60007ffe0ff */
        /* <DEDUP_REMOVED lines=9> */
[----:B------:R-:W-:Y:S02]  /*86e0*/  UIADD3 UR8, UP0, UPT, UR52, 0x680, URZ ;  /* 0x0000068034087890 */ /* 0x000fe4000ff1e0ff */
[----:B------:R-:W-:Y:S02]  /*86f0*/  UIADD3 UR5, UPT, UPT, UR41, 0x40, URZ ;  /* 0x0000004029057890 */ /* 0x000fe4000fffe0ff */
[----:B------:R-:W-:Y:S02]  /*8700*/  UIADD3 UR4, UPT, UPT, UR49, 0x6200, URZ ;  /* 0x0000620031047890 */ /* 0x000fe4000fffe0ff */
[----:B------:R-:W-:Y:S01]  /*8710*/  UIADD3.X UR9, UPT, UPT, URZ, UR53, URZ, UP0, !UPT ;  /* 0x00000035ff097290 */ /* 0x000fe200087fe4ff */
[----:B------:R-:W-:Y:S01]  /*8720*/  UMOV UR6, UR42 ;  /* 0x0000002a00067c82 */ /* 0x000fe20008000000 */
[----:B------:R-:W-:Y:S07]  /*8730*/  UMOV UR7, UR36 ;  /* 0x0000002400077c82 */ /* 0x000fee0008000000 */
[----:B------:R2:W-:Y:S01]  /*8740*/  UTMASTG.3D [UR4], [UR8] ;  /* 0x00000004080073b5 */ /* 0x0005e20008010000 */
[----:B------:R0:W-:Y:S01]  /*8750*/  UTMACMDFLUSH ;  /* 0x00000000000079b7 */ /* 0x0001e20000000000 */
[----:B--2---:R-:W-:Y:S04]  /*8760*/  DEPBAR.LE SB0, 0x1 ;  /* 0x000080400000791a */ /* 0x004fe80000000000 */
.L_x_122:
[----:B------:R-:W-:Y:S05]  /*8770*/  BSYNC.RECONVERGENT B0 ;  /* 0x0000000000007941 */ /* 0x000fea0003800200 */
.L_x_121:
[----:B------:R-:W-:Y:S01]  /*8780*/  BAR.SYNC.DEFER_BLOCKING 0x1, 0x80 ;  /* 0x0042000000007b1d */ /* 0x000fe20000010000 */
[----:B------:R-:W-:Y:S01]  /*8790*/  ISETP.NE.AND P2, PT, R194, RZ, PT ;  /* 0x000000ffc200720c */ /* 0x000fe20003f45270 */
[----:B------:R-:W-:Y:S01]  /*87a0*/  IMAD.IADD R20, R75, 0x1, R147 ;  /* 0x000000014b147824 */ /* 0x000fe200078e0293 */
[----:B------:R-:W-:Y:S01]  /*87b0*/  ISETP.NE.AND P0, PT, R196, 0x2, PT ;  /* 0x00000002c400780c */ /* 0x000fe20003f05270 */
[----:B------:R-:W-:Y:S01]  /*87c0*/  IMAD.IADD R21, R77, 0x1, R170 ;  /* 0x000000014d157824 */ /* 0x000fe200078e02aa */
[----:B------:R-:W-:Y:S02]  /*87d0*/  ISETP.NE.AND P1, PT, R76, 0x4, PT ;  /* 0x000000044c00780c */ /* 0x000fe40003f25270 */
[----:B------:R-:W-:Y:S02]  /*87e0*/  SEL R3, RZ, 0x1, P0 ;  /* 0x00000001ff037807 */ /* 0x000fe40000000000 */
[----:B------:R-:W-:Y:S02]  /*87f0*/  SEL R0, RZ, 0x1, P1 ;  /* 0x00000001ff007807 */ /* 0x000fe40000800000 */
[----:B------:R-:W-:Y:S02]  /*8800*/  LOP3.LUT R182, R182, R3, RZ, 0x3c, !PT ;  /* 0x00000003b6b67212 */ /* 0x000fe400078e3cff */
[----:B------:R-:W-:Y:S02]  /*8810*/  LOP3.LUT R183, R183, R0, RZ, 0x3c, !PT ;  /* 0x00000000b7b77212 */ /* 0x000fe400078e3cff */
[----:B------:R-:W-:Y:S02]  /*8820*/  @P2 R2UR UR36, R179 ;  /* 0x00000000b32422ca */ /* 0x000fe400000e0000 */
[----:B------:R-:W-:Y:S02]  /*8830*/  SEL R196, R196, RZ, P0 ;  /* 0x000000ffc4c47207 */ /* 0x000fe40000000000 */
[----:B------:R-:W-:Y:S01]  /*8840*/  SEL R76, R76, RZ, P1 ;  /* 0x000000ff4c4c7207 */ /* 0x000fe20000800000 */
[----:B------:R-:W-:Y:S10]  /*8850*/  @P2 BRA `(.L_x_123) ;  /* 0xffffffc400c02947 */ /* 0x000ff4000383ffff */
[----:B------:R-:W-:Y:S05]  /*8860*/  EXIT ;  /* 0x000000000000794d */ /* 0x000fea0003800000 */
.L_x_24:
[----:B--2---:R2:W4:Y:S02]  /*8870*/  SYNCS.PHASECHK.TRANS64.TRYWAIT P0, [R3+URZ+0xe0], R2 ;  /* 0x0000e002030075a7 */ /* 0x00452400080011ff */
[----:B----4-:R-:W-:Y:S05]  /*8880*/  @!P0 NANOSLEEP.SYNCS 0x989680 ;  /* 0x009896800000895d */ /* 0x010fea0003900000 */
[----:B------:R-:W4:Y:S02]  /*8890*/  @!P0 SYNCS.PHASECHK.TRANS64 P0, [R3+URZ+0xe0], R2 ;  /* 0x0000e002030085a7 */ /* 0x000f2400080010ff */
[----:B----4-:R-:W-:Y:S05]  /*88a0*/  @!P0 BRA `(.L_x_24) ;  /* 0xfffffffc00f08947 */ /* 0x010fea000383ffff */
[----:B------:R-:W-:Y:S05]  /*88b0*/  BRA `(.L_x_124) ;  /* 0xffffff8c00c47947 */ /* 0x000fea000383ffff */
.L_x_27:
[----:B-1----:R-:W-:-:S07]  /*88c0*/  MOV R2, UR33 ;  /* 0x0000002100027c02 */ /* 0x002fce0008000f00 */
.L_x_125:
[----:B-1----:R1:W2:Y:S02]  /*88d0*/  SYNCS.PHASECHK.TRANS64.TRYWAIT P0, [R2+URZ+0x20], R5 ;  /* 0x00002005020075a7 */ /* 0x0022a400080011ff */
[----:B--2---:R-:W-:Y:S05]  /*88e0*/  @!P0 NANOSLEEP.SYNCS 0x989680 ;  /* 0x009896800000895d */ /* 0x004fea0003900000 */
[----:B------:R-:W2:Y:S02]  /*88f0*/  @!P0 SYNCS.PHASECHK.TRANS64 P0, [R2+URZ+0x20], R5 ;  /* 0x00002005020085a7 */ /* 0x000ea400080010ff */
[----:B--2---:R-:W-:Y:S05]  /*8900*/  @!P0 BRA `(.L_x_125) ;  /* 0xfffffffc00f08947 */ /* 0x004fea000383ffff */
[----:B------:R-:W-:Y:S05]  /*8910*/  BRA `(.L_x_26) ;  /* 0xffffff90002c7947 */ /* 0x000fea000383ffff */
.L_x_34:
[----:B-1----:R-:W-:-:S07]  /*8920*/  MOV R2, UR17 ;  /* 0x0000001100027c02 */ /* 0x002fce0008000f00 */
.L_x_126:
[----:B-1----:R1:W2:Y:S02]  /*8930*/  SYNCS.PHASECHK.TRANS64.TRYWAIT P0, [R2+URZ+0x20], R5 ;  /* 0x00002005020075a7 */ /* 0x0022a400080011ff */
[----:B--2---:R-:W-:Y:S05]  /*8940*/  @!P0 NANOSLEEP.SYNCS 0x989680 ;  /* 0x009896800000895d */ /* 0x004fea0003900000 */
[----:B------:R-:W2:Y:S02]  /*8950*/  @!P0 SYNCS.PHASECHK.TRANS64 P0, [R2+URZ+0x20], R5 ;  /* 0x00002005020085a7 */ /* 0x000ea400080010ff */
[----:B--2---:R-:W-:Y:S05]  /*8960*/  @!P0 BRA `(.L_x_126) ;  /* 0xfffffffc00f08947 */ /* 0x004fea000383ffff */
[----:B------:R-:W-:Y:S05]  /*8970*/  BRA `(.L_x_33) ;  /* 0xffffff9000e87947 */ /* 0x000fea000383ffff */
.L_x_39:
[----:B-1----:R1:W2:Y:S02]  /*8980*/  SYNCS.PHASECHK.TRANS64.TRYWAIT P0, [R2+URZ+0x70], R3 ;  /* 0x00007003020075a7 */ /* 0x0022a400080011ff */
[----:B--2---:R-:W-:Y:S05]  /*8990*/  @!P0 NANOSLEEP.SYNCS 0x989680 ;  /* 0x009896800000895d */ /* 0x004fea0003900000 */
[----:B------:R-:W2:Y:S02]  /*89a0*/  @!P0 SYNCS.PHASECHK.TRANS64 P0, [R2+URZ+0x70], R3 ;  /* 0x00007003020085a7 */ /* 0x000ea400080010ff */
[----:B--2---:R-:W-:Y:S05]  /*89b0*/  @!P0 BRA `(.L_x_39) ;  /* 0xfffffffc00f08947 */ /* 0x004fea000383ffff */
[----:B------:R-:W-:Y:S05]  /*89c0*/  BRA `(.L_x_127) ;  /* 0xffffff94008c7947 */ /* 0x000fea000383ffff */
.L_x_43:
[----:B---3--:R-:W-:-:S07]  /*89d0*/  MOV R0, UR5 ;  /* 0x0000000500007c02 */ /* 0x008fce0008000f00 */
.L_x_128:
[----:B-1----:R1:W2:Y:S02]  /*89e0*/  SYNCS.PHASECHK.TRANS64.TRYWAIT P0, [R0+URZ], R3 ;  /* 0x00000003000075a7 */ /* 0x0022a400080011ff */
[----:B--2---:R-:W-:Y:S05]  /*89f0*/  @!P0 NANOSLEEP.SYNCS 0x989680 ;  /* 0x009896800000895d */ /* 0x004fea0003900000 */
[----:B------:R-:W2:Y:S02]  /*8a00*/  @!P0 SYNCS.PHASECHK.TRANS64 P0, [R0+URZ], R3 ;  /* 0x00000003000085a7 */ /* 0x000ea400080010ff */
[----:B--2---:R-:W-:Y:S05]  /*8a10*/  @!P0 BRA `(.L_x_128) ;  /* 0xfffffffc00f08947 */ /* 0x004fea000383ffff */
[----:B------:R-:W-:Y:S05]  /*8a20*/  BRA `(.L_x_129) ;  /* 0xffffff9800fc7947 */ /* 0x000fea000383ffff */
.L_x_44:
[----:B---3--:R-:W-:-:S07]  /*8a30*/  MOV R0, UR5 ;  /* 0x0000000500007c02 */ /* 0x008fce0008000f00 */
.L_x_130:
[----:B-1----:R1:W2:Y:S02]  /*8a40*/  SYNCS.PHASECHK.TRANS64.TRYWAIT P0, [R0+URZ], R3 ;  /* 0x00000003000075a7 */ /* 0x0022a400080011ff */
[----:B--2---:R-:W-:Y:S05]  /*8a50*/  @!P0 NANOSLEEP.SYNCS 0x989680 ;  /* 0x009896800000895d */ /* 0x004fea0003900000 */
[----:B------:R-:W2:Y:S02]  /*8a60*/  @!P0 SYNCS.PHASECHK.TRANS64 P0, [R0+URZ], R3 ;  /* 0x00000003000085a7 */ /* 0x000ea400080010ff */
[----:B--2---:R-:W-:Y:S05]  /*8a70*/  @!P0 BRA `(.L_x_130) ;  /* 0xfffffffc00f08947 */ /* 0x004fea000383ffff */
[----:B------:R-:W-:Y:S05]  /*8a80*/  BRA `(.L_x_131) ;  /* 0xffffff9c00087947 */ /* 0x000fea000383ffff */
.L_x_45:
[----:B---3--:R-:W-:-:S07]  /*8a90*/  MOV R0, UR5 ;  /* 0x0000000500007c02 */ /* 0x008fce0008000f00 */
.L_x_132:
[----:B-1----:R1:W2:Y:S02]  /*8aa0*/  SYNCS.PHASECHK.TRANS64.TRYWAIT P0, [R0+URZ], R3 ;  /* 0x00000003000075a7 */ /* 0x0022a400080011ff */
[----:B--2---:R-:W-:Y:S05]  /*8ab0*/  @!P0 NANOSLEEP.SYNCS 0x989680 ;  /* 0x009896800000895d */ /* 0x004fea0003900000 */
[----:B------:R-:W2:Y:S02]  /*8ac0*/  @!P0 SYNCS.PHASECHK.TRANS64 P0, [R0+URZ], R3 ;  /* 0x00000003000085a7 */ /* 0x000ea400080010ff */
[----:B--2---:R-:W-:Y:S05]  /*8ad0*/  @!P0 BRA `(.L_x_132) ;  /* 0xfffffffc00f08947 */ /* 0x004fea000383ffff */
[----:B------:R-:W-:Y:S05]  /*8ae0*/  BRA `(.L_x_133) ;  /* 0xffffff9c00147947 */ /* 0x000fea000383ffff */
.L_x_48:
[----:B-1----:R1:W2:Y:S02]  /*8af0*/  SYNCS.PHASECHK.TRANS64.TRYWAIT P0, [R0+URZ+0xd0], R5 ;  /* 0x0000d005000075a7 */ /* 0x0022a400080011ff */
[----:B--2---:R-:W-:Y:S05]  /*8b00*/  @!P0 NANOSLEEP.SYNCS 0x989680 ;  /* 0x009896800000895d */ /* 0x004fea0003900000 */
[----:B------:R-:W2:Y:S02]  /*8b10*/  @!P0 SYNCS.PHASECHK.TRANS64 P0, [R0+URZ+0xd0], R5 ;  /* 0x0000d005000085a7 */ /* 0x000ea400080010ff */
[----:B--2---:R-:W-:Y:S05]  /*8b20*/  @!P0 BRA `(.L_x_48) ;  /* 0xfffffffc00f08947 */ /* 0x004fea000383ffff */
[----:B------:R-:W-:Y:S05]  /*8b30*/  BRA `(.L_x_134) ;  /* 0xffffff9c00747947 */ /* 0x000fea000383ffff */
.L_x_49:
[----:B------:R-:W-:-:S07]  /*8b40*/  MOV R0, UR5 ;  /* 0x0000000500007c02 */ /* 0x000fce0008000f00 */
.L_x_135:
[----:B-1----:R1:W2:Y:S02]  /*8b50*/  SYNCS.PHASECHK.TRANS64.TRYWAIT P0, [R0+URZ+0x80], R7 ;  /* 0x00008007000075a7 */ /* 0x0022a400080011ff */
[----:B--2---:R-:W-:Y:S05]  /*8b60*/  @!P0 NANOSLEEP.SYNCS 0x989680 ;  /* 0x009896800000895d */ /* 0x004fea0003900000 */
[----:B------:R-:W2:Y:S02]  /*8b70*/  @!P0 SYNCS.PHASECHK.TRANS64 P0, [R0+URZ+0x80], R7 ;  /* 0x00008007000085a7 */ /* 0x000ea400080010ff */
[----:B--2---:R-:W-:Y:S05]  /*8b80*/  @!P0 BRA `(.L_x_135) ;  /* 0xfffffffc00f08947 */ /* 0x004fea000383ffff */
[----:B------:R-:W-:Y:S05]  /*8b90*/  BRA `(.L_x_136) ;  /* 0xffffff9c00847947 */ /* 0x000fea000383ffff */
.L_x_50:
[----:B-1----:R1:W2:Y:S02]  /*8ba0*/  SYNCS.PHASECHK.TRANS64.TRYWAIT P1, [R0+URZ+0x70], R5 ;  /* 0x00007005000075a7 */ /* 0x0022a400080211ff */
[----:B--2---:R-:W-:Y:S05]  /*8bb0*/  @!P1 NANOSLEEP.SYNCS 0x989680 ;  /* 0x009896800000995d */ /* 0x004fea0003900000 */
[----:B------:R-:W2:Y:S02]  /*8bc0*/  @!P1 SYNCS.PHASECHK.TRANS64 P1, [R0+URZ+0x70], R5 ;  /* 0x00007005000095a7 */ /* 0x000ea400080210ff */
[----:B--2---:R-:W-:Y:S05]  /*8bd0*/  @!P1 BRA `(.L_x_50) ;  /* 0xfffffffc00f09947 */ /* 0x004fea000383ffff */
[----:B------:R-:W-:Y:S05]  /*8be0*/  BRA `(.L_x_137) ;  /* 0xffffff9c00b47947 */ /* 0x000fea000383ffff */
.L_x_53:
[----:B------:R-:W-:-:S07]  /*8bf0*/  MOV R0, UR5 ;  /* 0x0000000500007c02 */ /* 0x000fce0008000f00 */
.L_x_138:
[----:B-1----:R1:W2:Y:S02]  /*8c00*/  SYNCS.PHASECHK.TRANS64.TRYWAIT P0, [R0+URZ+0x80], R3 ;  /* 0x00008003000075a7 */ /* 0x0022a400080011ff */
[----:B--2---:R-:W-:Y:S05]  /*8c10*/  @!P0 NANOSLEEP.SYNCS 0x989680 ;  /* 0x009896800000895d */ /* 0x004fea0003900000 */
[----:B------:R-:W2:Y:S02]  /*8c20*/  @!P0 SYNCS.PHASECHK.TRANS64 P0, [R0+URZ+0x80], R3 ;  /* 0x00008003000085a7 */ /* 0x000ea400080010ff */
[----:B--2---:R-:W-:Y:S05]  /*8c30*/  @!P0 BRA `(.L_x_138) ;  /* 0xfffffffc00f08947 */ /* 0x004fea000383ffff */
[----:B------:R-:W-:Y:S05]  /*8c40*/  BRA `(.L_x_52) ;  /* 0xffffffa000087947 */ /* 0x000fea000383ffff */
.L_x_62:
[----:B-1----:R-:W-:-:S04]  /*8c50*/  MOV R4, UR6 ;  /* 0x0000000600047c02 */ /* 0x002fc80008000f00 */
[----:B------:R1:W2:Y:S03]  /*8c60*/  SYNCS.PHASECHK.TRANS64.TRYWAIT P0, [R4+URZ+0x8], R5 ;  /* 0x00000805040075a7 */ /* 0x0002a600080011ff */
[----:B--2---:R-:W-:Y:S05]  /*8c70*/  @!P0 NANOSLEEP.SYNCS 0x989680 ;  /* 0x009896800000895d */ /* 0x004fea0003900000 */
[----:B------:R-:W2:Y:S02]  /*8c80*/  @!P0 SYNCS.PHASECHK.TRANS64 P0, [R4+URZ+0x8], R5 ;  /* 0x00000805040085a7 */ /* 0x000ea400080010ff */
[----:B--2---:R-:W-:Y:S05]  /*8c90*/  @!P0 BRA `(.L_x_62) ;  /* 0xfffffffc00ec8947 */ /* 0x004fea000383ffff */
[----:B------:R-:W-:Y:S05]  /*8ca0*/  BRA `(.L_x_61) ;  /* 0xffffffa000bc7947 */ /* 0x000fea000383ffff */
.L_x_64:
[----:B------:R-:W-:Y:S01]  /*8cb0*/  BSSY B0, `(.L_x_139) ;  /* 0x0000006000007945 */ /* 0x000fe20003800000 */
[----:B------:R-:W-:-:S07]  /*8cc0*/  MOV R15, 0xffffffff ;  /* 0xffffffff000f7802 */ /* 0x000fce0000000f00 */
[----:B-1---5:R-:W-:Y:S05]  /*8cd0*/  WARPSYNC.COLLECTIVE R15, `(.L_x_140) ;  /* 0x000000000f0c7348 */ /* 0x022fea0003c00000 */
[----:B------:R-:W-:Y:S02]  /*8ce0*/  ELECT P6, UR79, PT ;  /* 0x00000000004f782f */ /* 0x000fe400038c0000 */
[----:B------:R-:W-:Y:S01]  /*8cf0*/  MOV R14, UR79 ;  /* 0x0000004f000e7c02 */ /* 0x000fe20008000f00 */
[----:B-1---5:R-:W-:Y:S10]  /*8d00*/  ENDCOLLECTIVE ;  /* 0x000000000000791b */ /* 0x022ff40003800000 */
.L_x_140:
[----:B------:R-:W-:Y:S05]  /*8d10*/  BSYNC B0 ;  /* 0x0000000000007941 */ /* 0x000fea0003800000 */
.L_x_139:
[----:B------:R-:W-:Y:S05]  /*8d20*/  BRA `(.L_x_141) ;  /* 0xffffffa000ec7947 */ /* 0x000fea000383ffff */
.L_x_66:
[----:B-1----:R-:W-:-:S04]  /*8d30*/  MOV R2, UR6 ;  /* 0x0000000600027c02 */ /* 0x002fc80008000f00 */
[----:B------:R1:W2:Y:S03]  /*8d40*/  SYNCS.PHASECHK.TRANS64.TRYWAIT P0, [R2+URZ+0x8], R3 ;  /* 0x00000803020075a7 */ /* 0x0002a600080011ff */
[----:B--2---:R-:W-:Y:S05]  /*8d50*/  @!P0 NANOSLEEP.SYNCS 0x989680 ;  /* 0x009896800000895d */ /* 0x004fea0003900000 */
[----:B------:R-:W2:Y:S02]  /*8d60*/  @!P0 SYNCS.PHASECHK.TRANS64 P0, [R2+URZ+0x8], R3 ;  /* 0x00000803020085a7 */ /* 0x000ea400080010ff */
[----:B--2---:R-:W-:Y:S05]  /*8d70*/  @!P0 BRA `(.L_x_66) ;  /* 0xfffffffc00ec8947 */ /* 0x004fea000383ffff */
[----:B------:R-:W-:Y:S05]  /*8d80*/  BRA `(.L_x_65) ;  /* 0xffffffa000f07947 */ /* 0x000fea000383ffff */
.L_x_67:
[----:B-1----:R1:W2:Y:S02]  /*8d90*/  SYNCS.PHASECHK.TRANS64.TRYWAIT P0, [R0+URZ+0x70], R5 ;  /* 0x00007005000075a7 */ /* 0x0022a400080011ff */
[----:B--2---:R-:W-:Y:S05]  /*8da0*/  @!P0 NANOSLEEP.SYNCS 0x989680 ;  /* 0x009896800000895d */ /* 0x004fea0003900000 */
[----:B------:R-:W2:Y:S02]  /*8db0*/  @!P0 SYNCS.PHASECHK.TRANS64 P0, [R0+URZ+0x70], R5 ;  /* 0x00007005000085a7 */ /* 0x000ea400080010ff */
[----:B--2---:R-:W-:Y:S05]  /*8dc0*/  @!P0 BRA `(.L_x_67) ;  /* 0xfffffffc00f08947 */ /* 0x004fea000383ffff */
[----:B------:R-:W-:Y:S05]  /*8dd0*/  BRA `(.L_x_142) ;  /* 0xffffffa400c47947 */ /* 0x000fea000383ffff */
.L_x_69:
[----:B------:R-:W-:-:S07]  /*8de0*/  MOV R0, UR11 ;  /* 0x0000000b00007c02 */ /* 0x000fce0008000f00 */
.L_x_143:
[----:B-1----:R1:W2:Y:S02]  /*8df0*/  SYNCS.PHASECHK.TRANS64.TRYWAIT P0, [R0+URZ+0xb0], R5 ;  /* 0x0000b005000075a7 */ /* 0x0022a400080011ff */
[----:B--2---:R-:W-:Y:S05]  /*8e00*/  @!P0 NANOSLEEP.SYNCS 0x989680 ;  /* 0x009896800000895d */ /* 0x004fea0003900000 */
[----:B------:R-:W2:Y:S02]  /*8e10*/  @!P0 SYNCS.PHASECHK.TRANS64 P0, [R0+URZ+0xb0], R5 ;  /* 0x0000b005000085a7 */ /* 0x000ea400080010ff */
[----:B--2---:R-:W-:Y:S05]  /*8e20*/  @!P0 BRA `(.L_x_143) ;  /* 0xfffffffc00f08947 */ /* 0x004fea000383ffff */
[----:B------:R-:W-:Y:S05]  /*8e30*/  BRA `(.L_x_144) ;  /* 0xffffffa8000c7947 */ /* 0x000fea000383ffff */
.L_x_72:
[----:B------:R-:W-:Y:S07]  /*8e40*/  MOV R0, UR9 ;  /* 0x0000000900007c02 */ /* 0x000fee0008000f00 */
.L_x_145:
[----:B-1----:R1:W2:Y:S02]  /*8e50*/  SYNCS.PHASECHK.TRANS64.TRYWAIT P0, [R0+URZ], R5 ;  /* 0x00000005000075a7 */ /* 0x0022a400080011ff */
[----:B--2---:R-:W-:Y:S05]  /*8e60*/  @!P0 NANOSLEEP.SYNCS 0x989680 ;  /* 0x009896800000895d */ /* 0x004fea0003900000 */
[----:B------:R-:W2:Y:S02]  /*8e70*/  @!P0 SYNCS.PHASECHK.TRANS64 P0, [R0+URZ], R5 ;  /* 0x00000005000085a7 */ /* 0x000ea400080010ff */
[----:B--2---:R-:W-:Y:S05]  /*8e80*/  @!P0 BRA `(.L_x_145) ;  /* 0xfffffffc00f08947 */ /* 0x004fea000383ffff */
[----:B------:R-:W-:Y:S05]  /*8e90*/  BRA `(.L_x_71) ;  /* 0xffffffa800247947 */ /* 0x000fea000383ffff */
.L_x_76:
[----:B-1----:R-:W-:-:S07]  /*8ea0*/  MOV R0, UR7 ;  /* 0x0000000700007c02 */ /* 0x002fce0008000f00 */
.L_x_146:
[----:B-1----:R1:W2:Y:S02]  /*8eb0*/  SYNCS.PHASECHK.TRANS64.TRYWAIT P0, [R0+URZ], R3 ;  /* 0x00000003000075a7 */ /* 0x0022a400080011ff */
[----:B--2---:R-:W-:Y:S05]  /*8ec0*/  @!P0 NANOSLEEP.SYNCS 0x989680 ;  /* 0x009896800000895d */ /* 0x004fea0003900000 */
[----:B------:R-:W2:Y:S02]  /*8ed0*/  @!P0 SYNCS.PHASECHK.TRANS64 P0, [R0+URZ], R3 ;  /* 0x00000003000085a7 */ /* 0x000ea400080010ff */
[----:B--2---:R-:W-:Y:S05]  /*8ee0*/  @!P0 BRA `(.L_x_146) ;  /* 0xfffffffc00f08947 */ /* 0x004fea000383ffff */
[----:B------:R-:W-:Y:S05]  /*8ef0*/  BRA `(.L_x_147) ;  /* 0xffffffa800dc7947 */ /* 0x000fea000383ffff */
.L_x_77:
[----:B------:R-:W-:-:S07]  /*8f00*/  MOV R0, UR7 ;  /* 0x0000000700007c02 */ /* 0x000fce0008000f00 */
.L_x_148:
[----:B-1----:R1:W2:Y:S02]  /*8f10*/  SYNCS.PHASECHK.TRANS64.TRYWAIT P0, [R0+URZ], R3 ;  /* 0x00000003000075a7 */ /* 0x0022a400080011ff */
[----:B--2---:R-:W-:Y:S05]  /*8f20*/  @!P0 NANOSLEEP.SYNCS 0x989680 ;  /* 0x009896800000895d */ /* 0x004fea0003900000 */
[----:B------:R-:W2:Y:S02]  /*8f30*/  @!P0 SYNCS.PHASECHK.TRANS64 P0, [R0+URZ], R3 ;  /* 0x00000003000085a7 */ /* 0x000ea400080010ff */
[----:B--2---:R-:W-:Y:S05]  /*8f40*/  @!P0 BRA `(.L_x_148) ;  /* 0xfffffffc00f08947 */ /* 0x004fea000383ffff */
[----:B------:R-:W-:Y:S05]  /*8f50*/  BRA `(.L_x_149) ;  /* 0xffffffa800e87947 */ /* 0x000fea000383ffff */
.L_x_78:
[----:B------:R-:W-:-:S07]  /*8f60*/  MOV R0, UR7 ;  /* 0x0000000700007c02 */ /* 0x000fce0008000f00 */
.L_x_150:
[----:B-1----:R1:W2:Y:S02]  /*8f70*/  SYNCS.PHASECHK.TRANS64.TRYWAIT P0, [R0+URZ], R3 ;  /* 0x00000003000075a7 */ /* 0x0022a400080011ff */
[----:B--2---:R-:W-:Y:S05]  /*8f80*/  @!P0 NANOSLEEP.SYNCS 0x989680 ;  /* 0x009896800000895d */ /* 0x004fea0003900000 */
[----:B------:R-:W2:Y:S02]  /*8f90*/  @!P0 SYNCS.PHASECHK.TRANS64 P0, [R0+URZ], R3 ;  /* 0x00000003000085a7 */ /* 0x000ea400080010ff */
[----:B--2---:R-:W-:Y:S05]  /*8fa0*/  @!P0 BRA `(.L_x_150) ;  /* 0xfffffffc00f08947 */ /* 0x004fea000383ffff */
[----:B------:R-:W-:Y:S05]  /*8fb0*/  BRA `(.L_x_151) ;  /* 0xffffffa800f47947 */ /* 0x000fea000383ffff */
.L_x_81:
[----:B------:R-:W-:-:S07]  /*8fc0*/  MOV R0, UR8 ;  /* 0x0000000800007c02 */ /* 0x000fce0008000f00 */
.L_x_152:
[----:B-1----:R1:W2:Y:S02]  /*8fd0*/  SYNCS.PHASECHK.TRANS64.TRYWAIT P1, [R0+URZ+0xf0], R3 ;  /* 0x0000f003000075a7 */ /* 0x0022a400080211ff */
[----:B--2---:R-:W-:Y:S05]  /*8fe0*/  @!P1 NANOSLEEP.SYNCS 0x989680 ;  /* 0x009896800000995d */ /* 0x004fea0003900000 */
[----:B------:R-:W2:Y:S02]  /*8ff0*/  @!P1 SYNCS.PHASECHK.TRANS64 P1, [R0+URZ+0xf0], R3 ;  /* 0x0000f003000095a7 */ /* 0x000ea400080210ff */
[----:B--2---:R-:W-:Y:S05]  /*9000*/  @!P1 BRA `(.L_x_152) ;  /* 0xfffffffc00f09947 */ /* 0x004fea000383ffff */
[----:B------:R-:W-:Y:S05]  /*9010*/  BRA `(.L_x_153) ;  /* 0xffffffac00407947 */ /* 0x000fea000383ffff */
.L_x_86:
[----:B--2---:R2:W4:Y:S02]  /*9020*/  SYNCS.PHASECHK.TRANS64.TRYWAIT P0, [R0+URZ+0x70], R3 ;  /* 0x00007003000075a7 */ /* 0x00452400080011ff */
[----:B----4-:R-:W-:Y:S05]  /*9030*/  @!P0 NANOSLEEP.SYNCS 0x989680 ;  /* 0x009896800000895d */ /* 0x010fea0003900000 */
[----:B------:R-:W4:Y:S02]  /*9040*/  @!P0 SYNCS.PHASECHK.TRANS64 P0, [R0+URZ+0x70], R3 ;  /* 0x00007003000085a7 */ /* 0x000f2400080010ff */
[----:B----4-:R-:W-:Y:S05]  /*9050*/  @!P0 BRA `(.L_x_86) ;  /* 0xfffffffc00f08947 */ /* 0x010fea000383ffff */
[----:B------:R-:W-:Y:S05]  /*9060*/  BRA `(.L_x_154) ;  /* 0xffffffb0004c7947 */ /* 0x000fea000383ffff */
.L_x_89:
[----:B------:R-:W-:Y:S07]  /*9070*/  MOV R0, UR6 ;  /* 0x0000000600007c02 */ /* 0x000fee0008000f00 */
.L_x_155:
[----:B--2---:R2:W4:Y:S02]  /*9080*/  SYNCS.PHASECHK.TRANS64.TRYWAIT P0, [R0+URZ+0x68], R3 ;  /* 0x00006803000075a7 */ /* 0x00452400080011ff */
[----:B----4-:R-:W-:Y:S05]  /*9090*/  @!P0 NANOSLEEP.SYNCS 0x989680 ;  /* 0x009896800000895d */ /* 0x010fea0003900000 */
[----:B------:R-:W4:Y:S02]  /*90a0*/  @!P0 SYNCS.PHASECHK.TRANS64 P0, [R0+URZ+0x68], R3 ;  /* 0x00006803000085a7 */ /* 0x000f2400080010ff */
[----:B----4-:R-:W-:Y:S05]  /*90b0*/  @!P0 BRA `(.L_x_155) ;  /* 0xfffffffc00f08947 */ /* 0x010fea000383ffff */
[----:B------:R-:W-:Y:S05]  /*90c0*/  BRA `(.L_x_88) ;  /* 0xffffffb4002c7947 */ /* 0x000fea000383ffff */
.L_x_92:
[----:B--2---:R-:W-:Y:S07]  /*90d0*/  MOV R3, UR6 ;  /* 0x0000000600037c02 */ /* 0x004fee0008000f00 */
.L_x_156:
[----:B-1----:R1:W2:Y:S02]  /*90e0*/  SYNCS.PHASECHK.TRANS64.TRYWAIT P0, [R3+URZ+0x50], R12 ;  /* 0x0000500c030075a7 */ /* 0x0022a400080011ff */
[----:B--2---:R-:W-:Y:S05]  /*90f0*/  @!P0 NANOSLEEP.SYNCS 0x989680 ;  /* 0x009896800000895d */ /* 0x004fea0003900000 */
[----:B------:R-:W2:Y:S02]  /*9100*/  @!P0 SYNCS.PHASECHK.TRANS64 P0, [R3+URZ+0x50], R12 ;  /* 0x0000500c030085a7 */ /* 0x000ea400080010ff */
[----:B--2---:R-:W-:Y:S05]  /*9110*/  @!P0 BRA `(.L_x_156) ;  /* 0xfffffffc00f08947 */ /* 0x004fea000383ffff */
[----:B------:R-:W-:Y:S05]  /*9120*/  BRA `(.L_x_157) ;  /* 0xffffffb400a47947 */ /* 0x000fea000383ffff */
.L_x_93:
[----:B------:R-:W-:Y:S07]  /*9130*/  MOV R3, UR6 ;  /* 0x0000000600037c02 */ /* 0x000fee0008000f00 */
.L_x_158:
[----:B-1----:R1:W2:Y:S02]  /*9140*/  SYNCS.PHASECHK.TRANS64.TRYWAIT P0, [R3+URZ+0x58], R12 ;  /* 0x0000580c030075a7 */ /* 0x0022a400080011ff */
[----:B--2---:R-:W-:Y:S05]  /*9150*/  @!P0 NANOSLEEP.SYNCS 0x989680 ;  /* 0x009896800000895d */ /* 0x004fea0003900000 */
[----:B------:R-:W2:Y:S02]  /*9160*/  @!P0 SYNCS.PHASECHK.TRANS64 P0, [R3+URZ+0x58], R12 ;  /* 0x0000580c030085a7 */ /* 0x000ea400080010ff */
[----:B--2---:R-:W-:Y:S05]  /*9170*/  @!P0 BRA `(.L_x_158) ;  /* 0xfffffffc00f08947 */ /* 0x004fea000383ffff */
[----:B------:R-:W-:Y:S05]  /*9180*/  BRA `(.L_x_159) ;  /* 0xffffffb800247947 */ /* 0x000fea000383ffff */
.L_x_95:
[----:B------:R-:W-:-:S07]  /*9190*/  MOV R0, UR6 ;  /* 0x0000000600007c02 */ /* 0x000fce0008000f00 */
.L_x_160:
[----:B-1----:R1:W4:Y:S02]  /*91a0*/  SYNCS.PHASECHK.TRANS64.TRYWAIT P0, [R0+URZ+0x50], R3 ;  /* 0x00005003000075a7 */ /* 0x00232400080011ff */
[----:B----4-:R-:W-:Y:S05]  /*91b0*/  @!P0 NANOSLEEP.SYNCS 0x989680 ;  /* 0x009896800000895d */ /* 0x010fea0003900000 */
[----:B------:R-:W4:Y:S02]  /*91c0*/  @!P0 SYNCS.PHASECHK.TRANS64 P0, [R0+URZ+0x50], R3 ;  /* 0x00005003000085a7 */ /* 0x000f2400080010ff */
[----:B----4-:R-:W-:Y:S05]  /*91d0*/  @!P0 BRA `(.L_x_160) ;  /* 0xfffffffc00f08947 */ /* 0x010fea000383ffff */
[----:B------:R-:W-:Y:S05]  /*91e0*/  BRA `(.L_x_161) ;  /* 0xffffffb800947947 */ /* 0x000fea000383ffff */
.L_x_97:
[----:B--2---:R2:W3:Y:S02]  /*91f0*/  SYNCS.PHASECHK.TRANS64.TRYWAIT P0, [R0+URZ+0x70], R3 ;  /* 0x00007003000075a7 */ /* 0x0044e400080011ff */
[----:B---3--:R-:W-:Y:S05]  /*9200*/  @!P0 NANOSLEEP.SYNCS 0x989680 ;  /* 0x009896800000895d */ /* 0x008fea0003900000 */
[----:B------:R-:W3:Y:S02]  /*9210*/  @!P0 SYNCS.PHASECHK.TRANS64 P0, [R0+URZ+0x70], R3 ;  /* 0x00007003000085a7 */ /* 0x000ee400080010ff */
[----:B---3--:R-:W-:Y:S05]  /*9220*/  @!P0 BRA `(.L_x_97) ;  /* 0xfffffffc00f08947 */ /* 0x008fea000383ffff */
[----:B------:R-:W-:Y:S05]  /*9230*/  BRA `(.L_x_162) ;  /* 0xffffffbc005c7947 */ /* 0x000fea000383ffff */
.L_x_108:
[----:B-1----:R1:W3:Y:S02]  /*9240*/  SYNCS.PHASECHK.TRANS64.TRYWAIT P1, [R3+URZ+0x40], R0 ;  /* 0x00004000030075a7 */ /* 0x0022e400080211ff */
[----:B---3--:R-:W-:Y:S05]  /*9250*/  @!P1 NANOSLEEP.SYNCS 0x989680 ;  /* 0x009896800000995d */ /* 0x008fea0003900000 */
[----:B------:R-:W3:Y:S02]  /*9260*/  @!P1 SYNCS.PHASECHK.TRANS64 P1, [R3+URZ+0x40], R0 ;  /* 0x00004000030095a7 */ /* 0x000ee400080210ff */
[----:B---3--:R-:W-:Y:S05]  /*9270*/  @!P1 BRA `(.L_x_108) ;  /* 0xfffffffc00f09947 */ /* 0x008fea000383ffff */
[----:B------:R-:W-:Y:S05]  /*9280*/  BRA `(.L_x_107) ;  /* 0xffffffc800807947 */ /* 0x000fea000383ffff */
.L_x_110:
[----:B-1----:R1:W4:Y:S02]  /*9290*/  SYNCS.PHASECHK.TRANS64.TRYWAIT P0, [R195+URZ+0x90], R2 ;  /* 0x00009002c30075a7 */ /* 0x00232400080011ff */
[----:B----4-:R-:W-:Y:S05]  /*92a0*/  @!P0 NANOSLEEP.SYNCS 0x989680 ;  /* 0x009896800000895d */ /* 0x010fea0003900000 */
[----:B------:R-:W4:Y:S02]  /*92b0*/  @!P0 SYNCS.PHASECHK.TRANS64 P0, [R195+URZ+0x90], R2 ;  /* 0x00009002c30085a7 */ /* 0x000f2400080010ff */
[----:B----4-:R-:W-:Y:S05]  /*92c0*/  @!P0 BRA `(.L_x_110) ;  /* 0xfffffffc00f08947 */ /* 0x010fea000383ffff */
[----:B------:R-:W-:Y:S05]  /*92d0*/  BRA `(.L_x_109) ;  /* 0xffffffc800dc7947 */ /* 0x000fea000383ffff */
.L_x_119:
[----:B--2---:R2:W3:Y:S02]  /*92e0*/  SYNCS.PHASECHK.TRANS64.TRYWAIT P0, [R216+URZ+0x40], R3 ;  /* 0x00004003d80075a7 */ /* 0x0044e400080011ff */
[----:B---3--:R-:W-:Y:S05]  /*92f0*/  @!P0 NANOSLEEP.SYNCS 0x989680 ;  /* 0x009896800000895d */ /* 0x008fea0003900000 */
[----:B------:R-:W3:Y:S02]  /*9300*/  @!P0 SYNCS.PHASECHK.TRANS64 P0, [R216+URZ+0x40], R3 ;  /* 0x00004003d80085a7 */ /* 0x000ee400080010ff */
[----:B---3--:R-:W-:Y:S05]  /*9310*/  @!P0 BRA `(.L_x_119) ;  /* 0xfffffffc00f08947 */ /* 0x008fea000383ffff */
[----:B------:R-:W-:Y:S05]  /*9320*/  BRA `(.L_x_118) ;  /* 0xffffffdc00e87947 */ /* 0x000fea000383ffff */
        .weak           $__internal_0_$__cuda_sm10x_tcgen05_guardrail_trap_col_being_dealloced_not_returned_by_alloc
        .type           $__internal_0_$__cuda_sm10x_tcgen05_guardrail_trap_col_being_dealloced_not_returned_by_alloc,@function
        .size           $__internal_0_$__cuda_sm10x_tcgen05_guardrail_trap_col_being_dealloced_not_returned_by_alloc,($__internal_1_$__cuda_sm10x_tcgen05_guardrail_trap_phase_invalid_during_alloc - $__internal_0_$__cuda_sm10x_tcgen05_guardrail_trap_col_being_dealloced_not_returned_by_alloc)
$__internal_0_$__cuda_sm10x_tcgen05_guardrail_trap_col_being_dealloced_not_returned_by_alloc:
[----:B------:R-:W-:Y:S05]  /*9330*/  BPT.TRAP 0x1 ;  /* 0x000000040000795c */ /* 0x000fea0000300000 */
[----:B------:R-:W-:-:S04]  /*9340*/  HFMA2 R3, -RZ, RZ, 0, 0 ;  /* 0x00000000ff037431 */ /* 0x000fc800000001ff */
[----:B------:R-:W-:Y:S05]  /*9350*/  RET.REL.NODEC R2 `(_ZN7cutlass13device_kernelINS_4gemm6kernel13GemmUniversalIN4cute5tupleIJiiiiEEENS1_10collective13CollectiveMmaINS1_35MainloopSm100TmaUmmaWarpSpecializedILi4ELi2ELi4ENS5_IJNS4_1CILi2EEENSA_ILi1EEESC_EEEEENS5_IJNSA_ILi256EEENSA_ILi128EEENSA_ILi32EEEEEENS_12float_e5m2_tENS5_IJlSC_lEEESJ_SK_NS4_8TiledMMAINS4_8MMA_AtomIJNS4_10MMA_TraitsINS4_25SM100_MMA_F8F6F4_2x1SM_SSEJSJ_SJ_fSF_SG_NS4_17integral_constantINS4_4UMMA5MajorELSR_0EEESS_NSP_INSQ_7ScaleInELST_0EEESU_EEEEEENS4_6LayoutINS5_IJSC_SC_SC_EEENS5_IJNSA_ILi0EEESZ_SZ_EEEEENS5_IJNS4_10UnderscoreES12_S12_EEEEENS4_18SM100_TMA_2SM_LOADENS4_14ComposedLayoutINS4_7SwizzleILi1ELi4ELi3EEENS4_18smem_ptr_flag_bitsILi8EEENSX_INS5_IJNSA_ILi8EEESH_EEENS5_IJSH_SC_EEEEEEEvNS4_8identityES15_S1F_vS1G_EENS_8epilogue10collective18CollectiveEpilogueINS1I_23Sm100TmaWarpSpecializedILi2ELi2ELi64ELb0ELb0EEEJNS5_IJSG_SG_SH_EEENS5_IJNSX_ISG_SC_EENSX_INSA_ILi64EEESC_EEEEESJ_SK_SJ_SK_NS1I_6fusion15FusionCallbacksIS1M_NS1S_17LinearCombinationISJ_fSJ_fLNS_15FloatRoundStyleE2EEES1N_S1R_JEEENS4_5SM1004TMEM4LOAD26SM100_TMEM_LOAD_32dp32b64xENS4_13SM90_TMA_LOADENS16_INS17_ILi2ELi4ELi3EEES1A_NSX_INS5_IJS1B_S1P_EEENS5_IJS1P_SC_EEEEEEENS4_39AutoVectorizingCopyWithAssumedAlignmentILi128EEENS4_14SM90_TMA_STOREES27_S29_S29_EEEvvEEEEvNT_6ParamsE) ;  /* 0xffffff6c02287950 */ /* 0x000fea0003c3ffff */
        .weak           $__internal_1_$__cuda_sm10x_tcgen05_guardrail_trap_phase_invalid_during_alloc
        .type           $__internal_1_$__cuda_sm10x_tcgen05_guardrail_trap_phase_invalid_during_alloc,@function
        .size           $__internal_1_$__cuda_sm10x_tcgen05_guardrail_trap_phase_invalid_during_alloc,($__internal_2_$__cuda_sm10x_tcgen05_guardrail_trap_unallocated_columns_being_dealloced - $__internal_1_$__cuda_sm10x_tcgen05_guardrail_trap_phase_invalid_during_alloc)
$__internal_1_$__cuda_sm10x_tcgen05_guardrail_trap_phase_invalid_during_alloc:
[----:B------:R-:W-:Y:S05]  /*9360*/  BPT.TRAP 0x1 ;  /* 0x000000040000795c */ /* 0x000fea0000300000 */
[----:B------:R-:W-:-:S04]  /*9370*/  MOV R3, 0x0 ;  /* 0x0000000000037802 */ /* 0x000fc80000000f00 */
[----:B------:R-:W-:Y:S05]  /*9380*/  RET.REL.NODEC R2 `(_ZN7cutlass13device_kernelINS_4gemm6kernel13GemmUniversalIN4cute5tupleIJiiiiEEENS1_10collective13CollectiveMmaINS1_35MainloopSm100TmaUmmaWarpSpecializedILi4ELi2ELi4ENS5_IJNS4_1CILi2EEENSA_ILi1EEESC_EEEEENS5_IJNSA_ILi256EEENSA_ILi128EEENSA_ILi32EEEEEENS_12float_e5m2_tENS5_IJlSC_lEEESJ_SK_NS4_8TiledMMAINS4_8MMA_AtomIJNS4_10MMA_TraitsINS4_25SM100_MMA_F8F6F4_2x1SM_SSEJSJ_SJ_fSF_SG_NS4_17integral_constantINS4_4UMMA5MajorELSR_0EEESS_NSP_INSQ_7ScaleInELST_0EEESU_EEEEEENS4_6LayoutINS5_IJSC_SC_SC_EEENS5_IJNSA_ILi0EEESZ_SZ_EEEEENS5_IJNS4_10UnderscoreES12_S12_EEEEENS4_18SM100_TMA_2SM_LOADENS4_14ComposedLayoutINS4_7SwizzleILi1ELi4ELi3EEENS4_18smem_ptr_flag_bitsILi8EEENSX_INS5_IJNSA_ILi8EEESH_EEENS5_IJSH_SC_EEEEEEEvNS4_8identityES15_S1F_vS1G_EENS_8epilogue10collective18CollectiveEpilogueINS1I_23Sm100TmaWarpSpecializedILi2ELi2ELi64ELb0ELb0EEEJNS5_IJSG_SG_SH_EEENS5_IJNSX_ISG_SC_EENSX_INSA_ILi64EEESC_EEEEESJ_SK_SJ_SK_NS1I_6fusion15FusionCallbacksIS1M_NS1S_17LinearCombinationISJ_fSJ_fLNS_15FloatRoundStyleE2EEES1N_S1R_JEEENS4_5SM1004TMEM4LOAD26SM100_TMEM_LOAD_32dp32b64xENS4_13SM90_TMA_LOADENS16_INS17_ILi2ELi4ELi3EEES1A_NSX_INS5_IJS1B_S1P_EEENS5_IJS1P_SC_EEEEEEENS4_39AutoVectorizingCopyWithAssumedAlignmentILi128EEENS4_14SM90_TMA_STOREES27_S29_S29_EEEvvEEEEvNT_6ParamsE) ;  /* 0xffffff6c021c7950 */ /* 0x000fea0003c3ffff */
        .weak           $__internal_2_$__cuda_sm10x_tcgen05_guardrail_trap_unallocated_columns_being_dealloced
        .type           $__internal_2_$__cuda_sm10x_tcgen05_guardrail_trap_unallocated_columns_being_dealloced,@function
        .size           $__internal_2_$__cuda_sm10x_tcgen05_guardrail_trap_unallocated_columns_being_dealloced,(.L_x_164 - $__internal_2_$__cuda_sm10x_tcgen05_guardrail_trap_unallocated_columns_being_dealloced)
$__internal_2_$__cuda_sm10x_tcgen05_guardrail_trap_unallocated_columns_being_dealloced:
[----:B------:R-:W-:Y:S05]  /*9390*/  BPT.TRAP 0x1 ;  /* 0x000000040000795c */ /* 0x000fea0000300000 */
[----:B------:R-:W-:-:S04]  /*93a0*/  HFMA2 R3, -RZ, RZ, 0, 0 ;  /* 0x00000000ff037431 */ /* 0x000fc800000001ff */
[----:B------:R-:W-:Y:S05]  /*93b0*/  RET.REL.NODEC R2 `(_ZN7cutlass13device_kernelINS_4gemm6kernel13GemmUniversalIN4cute5tupleIJiiiiEEENS1_10collective13CollectiveMmaINS1_35MainloopSm100TmaUmmaWarpSpecializedILi4ELi2ELi4ENS5_IJNS4_1CILi2EEENSA_ILi1EEESC_EEEEENS5_IJNSA_ILi256EEENSA_ILi128EEENSA_ILi32EEEEEENS_12float_e5m2_tENS5_IJlSC_lEEESJ_SK_NS4_8TiledMMAINS4_8MMA_AtomIJNS4_10MMA_TraitsINS4_25SM100_MMA_F8F6F4_2x1SM_SSEJSJ_SJ_fSF_SG_NS4_17integral_constantINS4_4UMMA5MajorELSR_0EEESS_NSP_INSQ_7ScaleInELST_0EEESU_EEEEEENS4_6LayoutINS5_IJSC_SC_SC_EEENS5_IJNSA_ILi0EEESZ_SZ_EEEEENS5_IJNS4_10UnderscoreES12_S12_EEEEENS4_18SM100_TMA_2SM_LOADENS4_14ComposedLayoutINS4_7SwizzleILi1ELi4ELi3EEENS4_18smem_ptr_flag_bitsILi8EEENSX_INS5_IJNSA_ILi8EEESH_EEENS5_IJSH_SC_EEEEEEEvNS4_8identityES15_S1F_vS1G_EENS_8epilogue10collective18CollectiveEpilogueINS1I_23Sm100TmaWarpSpecializedILi2ELi2ELi64ELb0ELb0EEEJNS5_IJSG_SG_SH_EEENS5_IJNSX_ISG_SC_EENSX_INSA_ILi64EEESC_EEEEESJ_SK_SJ_SK_NS1I_6fusion15FusionCallbacksIS1M_NS1S_17LinearCombinationISJ_fSJ_fLNS_15FloatRoundStyleE2EEES1N_S1R_JEEENS4_5SM1004TMEM4LOAD26SM100_TMEM_LOAD_32dp32b64xENS4_13SM90_TMA_LOADENS16_INS17_ILi2ELi4ELi3EEES1A_NSX_INS5_IJS1B_S1P_EEENS5_IJS1P_SC_EEEEEEENS4_39AutoVectorizingCopyWithAssumedAlignmentILi128EEENS4_14SM90_TMA_STOREES27_S29_S29_EEEvvEEEEvNT_6ParamsE) ;  /* 0xffffff6c02107950 */ /* 0x000fea0003c3ffff */
.L_x_163:
[----:B------:R-:W-:-:S00]  /*93c0*/  BRA `(.L_x_163) ;  /* 0xfffffffc00fc7947 */ /* 0x000fc0000383ffff */
[----:B------:R-:W-:-:S00]  /*93d0*/  NOP ;  /* 0x0000000000007918 */ /* 0x000fc00000000000 */
        /* <DEDUP_REMOVED lines=10> */
.L_x_164:


//--------------------- .nv.global.init           --------------------------
	.section	.nv.global.init,"aw",@progbits
.nv.global.init:
	.type		$str$27,@object
	.size		$str$27,($str$28 - $str$27)
$str$27:
        /*0000*/ 	.byte	0x28, 0x61, 0x64, 0x64, 0x72, 0x65, 0x73, 0x73, 0x20, 0x26, 0x20, 0x6d, 0x61, 0x73, 0x6b, 0x29
        /*0010*/ 	.byte	0x20, 0x3d, 0x3d, 0x20, 0x30, 0x00
	.type		$str$28,@object
	.size		$str$28,($str$26 - $str$28)
$str$28:
        /*0016*/ 	.byte	0x2f, 0x74, 0x6d, 0x70, 0x2f, 0x63, 0x75, 0x74, 0x6c, 0x61, 0x73, 0x73, 0x5f, 0x73, 0x77, 0x65
        /*0026*/ 	.byte	0x65, 0x70, 0x5f, 0x73, 0x72, 0x63, 0x2f, 0x69, 0x6e, 0x63, 0x6c, 0x75, 0x64, 0x65, 0x2f, 0x63
        /*0036*/ 	.byte	0x75, 0x74, 0x65, 0x2f, 0x70, 0x6f, 0x69, 0x6e, 0x74, 0x65, 0x72, 0x5f, 0x66, 0x6c, 0x61, 0x67
        /*0046*/ 	.byte	0x67, 0x65, 0x64, 0x2e, 0x68, 0x70, 0x70, 0x00
	.type		$str$26,@object
	.size		$str$26,($str$25 - $str$26)
$str$26:
        /*004e*/ 	.byte	0x2f, 0x74, 0x6d, 0x70, 0x2f, 0x63, 0x75, 0x74, 0x6c, 0x61, 0x73, 0x73, 0x5f, 0x73, 0x77, 0x65
        /*005e*/ 	.byte	0x65, 0x70, 0x5f, 0x73, 0x72, 0x63, 0x2f, 0x69, 0x6e, 0x63, 0x6c, 0x75, 0x64, 0x65, 0x2f, 0x63
        /*006e*/ 	.byte	0x75, 0x74, 0x65, 0x2f, 0x61, 0x74, 0x6f, 0x6d, 0x2f, 0x63, 0x6f, 0x70, 0x79, 0x5f, 0x74, 0x72
        /*007e*/ 	.byte	0x61, 0x69, 0x74, 0x73, 0x5f, 0x73, 0x6d, 0x31, 0x30, 0x30, 0x2e, 0x68, 0x70, 0x70, 0x00
	.type		$str$25,@object
	.size		$str$25,(__unnamed_1 - $str$25)
$str$25:
        /*008d*/ 	.byte	0x28, 0x28, 0x75, 0x69, 0x6e, 0x74, 0x33, 0x32, 0x5f, 0x74, 0x28, 0x74, 0x68, 0x72, 0x65, 0x61
        /*009d*/ 	.byte	0x64, 0x49, 0x64, 0x78, 0x2e, 0x78, 0x29, 0x20, 0x2f, 0x20, 0x33, 0x32, 0x29, 0x20, 0x25, 0x20
        /*00ad*/ 	.byte	0x34, 0x29, 0x20, 0x3d, 0x3d, 0x20, 0x28, 0x28, 0x28, 0x74, 0x6d, 0x65, 0x6d, 0x5f, 0x61, 0x64
        /*00bd*/ 	.byte	0x64, 0x72, 0x20, 0x3e, 0x3e, 0x20, 0x31, 0x36, 0x29, 0x20, 0x2f, 0x20, 0x33, 0x32, 0x29, 0x20
        /*00cd*/ 	.byte	0x25, 0x20, 0x34, 0x29, 0x00
	.type		__unnamed_1,@object
	.size		__unnamed_1,(__unnamed_2 - __unnamed_1)
__unnamed_1:
        /*00d2*/ 	.byte	0x61, 0x75, 0x74, 0x6f, 0x20, 0x63, 0x75, 0x74, 0x65, 0x3a, 0x3a, 0x61, 0x73, 0x5f, 0x70, 0x6f
        /* <DEDUP_REMOVED lines=24> */
        /*0262*/ 	.byte	0x43, 0x3c, 0x38, 0x31, 0x39, 0x32, 0x3e, 0x3e, 0x3e, 0x3e, 0x5d, 0x00
	.type		__unnamed_2,@object
	.size		__unnamed_2,(.L_2 - __unnamed_2)
__unnamed_2:
        /* <DEDUP_REMOVED lines=42> */
        /*050e*/ 	.byte	0x3e, 0x3e, 0x3e, 0x3e, 0x5d, 0x00
.L_2:


//--------------------- .nv.shared._ZN7cutlass13device_kernelINS_4gemm6kernel13GemmUniversalIN4cute5tupleIJiiiiEEENS1_10collective13CollectiveMmaINS1_35MainloopSm100TmaUmmaWarpSpecializedILi4ELi2ELi4ENS5_IJNS4_1CILi2EEENSA_ILi1EEESC_EEEEENS5_IJNSA_ILi256EEENSA_ILi128EEENSA_ILi32EEEEEENS_12float_e5m2_tENS5_IJlSC_lEEESJ_SK_NS4_8TiledMMAINS4_8MMA_AtomIJNS4_10MMA_TraitsINS4_25SM100_MMA_F8F6F4_2x1SM_SSEJSJ_SJ_fSF_SG_NS4_17integral_constantINS4_4UMMA5MajorELSR_0EEESS_NSP_INSQ_7ScaleInELST_0EEESU_EEEEEENS4_6LayoutINS5_IJSC_SC_SC_EEENS5_IJNSA_ILi0EEESZ_SZ_EEEEENS5_IJNS4_10UnderscoreES12_S12_EEEEENS4_18SM100_TMA_2SM_LOADENS4_14ComposedLayoutINS4_7SwizzleILi1ELi4ELi3EEENS4_18smem_ptr_flag_bitsILi8EEENSX_INS5_IJNSA_ILi8EEESH_EEENS5_IJSH_SC_EEEEEEEvNS4_8identityES15_S1F_vS1G_EENS_8epilogue10collective18CollectiveEpilogueINS1I_23Sm100TmaWarpSpecializedILi2ELi2ELi64ELb0ELb0EEEJNS5_IJSG_SG_SH_EEENS5_IJNSX_ISG_SC_EENSX_INSA_ILi64EEESC_EEEEESJ_SK_SJ_SK_NS1I_6fusion15FusionCallbacksIS1M_NS1S_17LinearCombinationISJ_fSJ_fLNS_15FloatRoundStyleE2EEES1N_S1R_JEEENS4_5SM1004TMEM4LOAD26SM100_TMEM_LOAD_32dp32b64xENS4_13SM90_TMA_LOADENS16_INS17_ILi2ELi4ELi3EEES1A_NSX_INS5_IJS1B_S1P_EEENS5_IJS1P_SC_EEEEEEENS4_39AutoVectorizingCopyWithAssumedAlignmentILi128EEENS4_14SM90_TMA_STOREES27_S29_S29_EEEvvEEEEvNT_6ParamsE --------------------------
	.section	.nv.shared._ZN7cutlass13device_kernelINS_4gemm6kernel13GemmUniversalIN4cute5tupleIJiiiiEEENS1_10collective13CollectiveMmaINS1_35MainloopSm100TmaUmmaWarpSpecializedILi4ELi2ELi4ENS5_IJNS4_1CILi2EEENSA_ILi1EEESC_EEEEENS5_IJNSA_ILi256EEENSA_ILi128EEENSA_ILi32EEEEEENS_12float_e5m2_tENS5_IJlSC_lEEESJ_SK_NS4_8TiledMMAINS4_8MMA_AtomIJNS4_10MMA_TraitsINS4_25SM100_MMA_F8F6F4_2x1SM_SSEJSJ_SJ_fSF_SG_NS4_17integral_constantINS4_4UMMA5MajorELSR_0EEESS_NSP_INSQ_7ScaleInELST_0EEESU_EEEEEENS4_6LayoutINS5_IJSC_SC_SC_EEENS5_IJNSA_ILi0EEESZ_SZ_EEEEENS5_IJNS4_10UnderscoreES12_S12_EEEEENS4_18SM100_TMA_2SM_LOADENS4_14ComposedLayoutINS4_7SwizzleILi1ELi4ELi3EEENS4_18smem_ptr_flag_bitsILi8EEENSX_INS5_IJNSA_ILi8EEESH_EEENS5_IJSH_SC_EEEEEEEvNS4_8identityES15_S1F_vS1G_EENS_8epilogue10collective18CollectiveEpilogueINS1I_23Sm100TmaWarpSpecializedILi2ELi2ELi64ELb0ELb0EEEJNS5_IJSG_SG_SH_EEENS5_IJNSX_ISG_SC_EENSX_INSA_ILi64EEESC_EEEEESJ_SK_SJ_SK_NS1I_6fusion15FusionCallbacksIS1M_NS1S_17LinearCombinationISJ_fSJ_fLNS_15FloatRoundStyleE2EEES1N_S1R_JEEENS4_5SM1004TMEM4LOAD26SM100_TMEM_LOAD_32dp32b64xENS4_13SM90_TMA_LOADENS16_INS17_ILi2ELi4ELi3EEES1A_NSX_INS5_IJS1B_S1P_EEENS5_IJS1P_SC_EEEEEEENS4_39AutoVectorizingCopyWithAssumedAlignmentILi128EEENS4_14SM90_TMA_STOREES27_S29_S29_EEEvvEEEEvNT_6ParamsE,"aw",@nobits
	.sectionflags	@""
	.align	16
	.zero		1024


//--------------------- .nv.shared.reserved.0     --------------------------
	.section	.nv.shared.reserved.0,"aw",@nobits
	.weak		__nv_reservedSMEM_offset_0_alias
	.size		__nv_reservedSMEM_offset_0_alias, 0, 64
	.other		__nv_reservedSMEM_offset_0_alias,@"STO_CUDA_RESERVED_SHARED STV_DEFAULT"
__nv_reservedSMEM_offset_0_alias:
	.zero		0
.nv.shared.reserved.0:
	.zero		64
	.weak		__nv_reservedSMEM_tcgen05_partition
	.type		__nv_reservedSMEM_tcgen05_partition,@object
	.size		__nv_reservedSMEM_tcgen05_partition,(.L_0 - __nv_reservedSMEM_tcgen05_partition)
__nv_reservedSMEM_tcgen05_partition:
	.zero		32
.L_0:


//--------------------- .nv.global                --------------------------
	.section	.nv.global,"aw",@nobits
.nv.global:
	.type		_ZN39_INTERNAL_8f39ed10_4_k_cu_6fe03ea6_97384cute1_E,@object
	.size		_ZN39_INTERNAL_8f39ed10_4_k_cu_6fe03ea6_97384cute1_E,(_ZN39_INTERNAL_8f39ed10_4_k_cu_6fe03ea6_97384cuda3std3__45__cpo6cbeginE - _ZN39_INTERNAL_8f39ed10_4_k_cu_6fe03ea6_97384cute1_E)
_ZN39_INTERNAL_8f39ed10_4_k_cu_6fe03ea6_97384cute1_E:
	.zero		1
	.type		_ZN39_INTERNAL_8f39ed10_4_k_cu_6fe03ea6_97384cuda3std3__45__cpo6cbeginE,@object
	.size		_ZN39_INTERNAL_8f39ed10_4_k_cu_6fe03ea6_97384cuda3std3__45__cpo6cbeginE,(_ZN39_INTERNAL_8f39ed10_4_k_cu_6fe03ea6_97384cuda3std3__48in_placeE - _ZN39_INTERNAL_8f39ed10_4_k_cu_6fe03ea6_97384cuda3std3__45__cpo6cbeginE)
_ZN39_INTERNAL_8f39ed10_4_k_cu_6fe03ea6_97384cuda3std3__45__cpo6cbeginE:
	.zero		1
	.type		_ZN39_INTERNAL_8f39ed10_4_k_cu_6fe03ea6_97384cuda3std3__48in_placeE,@object
	.size		_ZN39_INTERNAL_8f39ed10_4_k_cu_6fe03ea6_97384cuda3std3__48in_placeE,(_ZN39_INTERNAL_8f39ed10_4_k_cu_6fe03ea6_97384cuda3std6ranges3__45__cpo9iter_moveE - _ZN39_INTERNAL_8f39ed10_4_k_cu_6fe03ea6_97384cuda3std3__48in_placeE)
_ZN39_INTERNAL_8f39ed10_4_k_cu_6fe03ea6_97384cuda3std3__48in_placeE:
	.zero		1
	.type		_ZN39_INTERNAL_8f39ed10_4_k_cu_6fe03ea6_97384cuda3std6ranges3__45__cpo9iter_moveE,@object
	.size		_ZN39_INTERNAL_8f39ed10_4_k_cu_6fe03ea6_97384cuda3std6ranges3__45__cpo9iter_moveE,(_ZN39_INTERNAL_8f39ed10_4_k_cu_6fe03ea6_97384cuda3std3__45__cpo5beginE - _ZN39_INTERNAL_8f39ed10_4_k_cu_6fe03ea6_97384cuda3std6ranges3__45__cpo9iter_moveE)
_ZN39_INTERNAL_8f39ed10_4_k_cu_6fe03ea6_97384cuda3std6ranges3__45__cpo9iter_moveE:
	.zero		1
	.type		_ZN39_INTERNAL_8f39ed10_4_k_cu_6fe03ea6_97384cuda3std3__45__cpo5beginE,@object
	.size		_ZN39_INTERNAL_8f39ed10_4_k_cu_6fe03ea6_97384cuda3std3__45__cpo5beginE,(_ZN39_INTERNAL_8f39ed10_4_k_cu_6fe03ea6_97384cuda3std3__441_GLOBAL__N__8f39ed10_4_k_cu_6fe03ea6_97386ignoreE - _ZN39_INTERNAL_8f39ed10_4_k_cu_6fe03ea6_97384cuda3std3__45__cpo5beginE)
_ZN39_INTERNAL_8f39ed10_4_k_cu_6fe03ea6_97384cuda3std3__45__cpo5beginE:
	.zero		1
	.type		_ZN39_INTERNAL_8f39ed10_4_k_cu_6fe03ea6_97384cuda3std3__441_GLOBAL__N__8f39ed10_4_k_cu_6fe03ea6_97386ignoreE,@object
	.size		_ZN39_INTERNAL_8f39ed10_4_k_cu_6fe03ea6_97384cuda3std3__441_GLOBAL__N__8f39ed10_4_k_cu_6fe03ea6_97386ignoreE,(_ZN39_INTERNAL_8f39ed10_4_k_cu_6fe03ea6_97384cute7productE - _ZN39_INTERNAL_8f39ed10_4_k_cu_6fe03ea6_97384cuda3std3__441_GLOBAL__N__8f39ed10_4_k_cu_6fe03ea6_97386ignoreE)
_ZN39_INTERNAL_8f39ed10_4_k_cu_6fe03ea6_97384cuda3std3__441_GLOBAL__N__8f39ed10_4_k_cu_6fe03ea6_97386ignoreE:
	.zero		1
	.type		_ZN39_INTERNAL_8f39ed10_4_k_cu_6fe03ea6_97384cute7productE,@object
	.size		_ZN39_INTERNAL_8f39ed10_4_k_cu_6fe03ea6_97384cute7productE,(_ZN39_INTERNAL_8f39ed10_4_k_cu_6fe03ea6_97384cuda3std3__45__cpo3endE - _ZN39_INTERNAL_8f39ed10_4_k_cu_6fe03ea6_97384cute7productE)
_ZN39_INTERNAL_8f39ed10_4_k_cu_6fe03ea6_97384cute7productE:
	.zero		1
	.type		_ZN39_INTERNAL_8f39ed10_4_k_cu_6fe03ea6_97384cuda3std3__45__cpo3endE,@object
	.size		_ZN39_INTERNAL_8f39ed10_4_k_cu_6fe03ea6_97384cuda3std3__45__cpo3endE,(_ZN39_INTERNAL_8f39ed10_4_k_cu_6fe03ea6_97384cuda3std3__419piecewise_constructE - _ZN39_INTERNAL_8f39ed10_4_k_cu_6fe03ea6_97384cuda3std3__45__cpo3endE)
_ZN39_INTERNAL_8f39ed10_4_k_cu_6fe03ea6_97384cuda3std3__45__cpo3endE:
	.zero		1
	.type		_ZN39_INTERNAL_8f39ed10_4_k_cu_6fe03ea6_97384cuda3std3__419piecewise_constructE,@object
	.size		_ZN39_INTERNAL_8f39ed10_4_k_cu_6fe03ea6_97384cuda3std3__419piecewise_constructE,(_ZN39_INTERNAL_8f39ed10_4_k_cu_6fe03ea6_97384cuda3std3__45__cpo4cendE - _ZN39_INTERNAL_8f39ed10_4_k_cu_6fe03ea6_97384cuda3std3__419piecewise_constructE)
_ZN39_INTERNAL_8f39ed10_4_k_cu_6fe03ea6_97384cuda3std3__419piecewise_constructE:
	.zero		1
	.type		_ZN39_INTERNAL_8f39ed10_4_k_cu_6fe03ea6_97384cuda3std3__45__cpo4cendE,@object
	.size		_ZN39_INTERNAL_8f39ed10_4_k_cu_6fe03ea6_97384cuda3std3__45__cpo4cendE,(_ZN39_INTERNAL_8f39ed10_4_k_cu_6fe03ea6_97384cuda3std6ranges3__45__cpo4swapE - _ZN39_INTERNAL_8f39ed10_4_k_cu_6fe03ea6_97384cuda3std3__45__cpo4cendE)
_ZN39_INTERNAL_8f39ed10_4_k_cu_6fe03ea6_97384cuda3std3__45__cpo4cendE:
	.zero		1
	.type		_ZN39_INTERNAL_8f39ed10_4_k_cu_6fe03ea6_97384cuda3std6ranges3__45__cpo4swapE,@object
	.size		_ZN39_INTERNAL_8f39ed10_4_k_cu_6fe03ea6_97384cuda3std6ranges3__45__cpo4swapE,(.L_10 - _ZN39_INTERNAL_8f39ed10_4_k_cu_6fe03ea6_97384cuda3std6ranges3__45__cpo4swapE)
_ZN39_INTERNAL_8f39ed10_4_k_cu_6fe03ea6_97384cuda3std6ranges3__45__cpo4swapE:
	.zero		1
.L_10:


//--------------------- .nv.constant0._ZN7cutlass13device_kernelINS_4gemm6kernel13GemmUniversalIN4cute5tupleIJiiiiEEENS1_10collective13CollectiveMmaINS1_35MainloopSm100TmaUmmaWarpSpecializedILi4ELi2ELi4ENS5_IJNS4_1CILi2EEENSA_ILi1EEESC_EEEEENS5_IJNSA_ILi256EEENSA_ILi128EEENSA_ILi32EEEEEENS_12float_e5m2_tENS5_IJlSC_lEEESJ_SK_NS4_8TiledMMAINS4_8MMA_AtomIJNS4_10MMA_TraitsINS4_25SM100_MMA_F8F6F4_2x1SM_SSEJSJ_SJ_fSF_SG_NS4_17integral_constantINS4_4UMMA5MajorELSR_0EEESS_NSP_INSQ_7ScaleInELST_0EEESU_EEEEEENS4_6LayoutINS5_IJSC_SC_SC_EEENS5_IJNSA_ILi0EEESZ_SZ_EEEEENS5_IJNS4_10UnderscoreES12_S12_EEEEENS4_18SM100_TMA_2SM_LOADENS4_14ComposedLayoutINS4_7SwizzleILi1ELi4ELi3EEENS4_18smem_ptr_flag_bitsILi8EEENSX_INS5_IJNSA_ILi8EEESH_EEENS5_IJSH_SC_EEEEEEEvNS4_8identityES15_S1F_vS1G_EENS_8epilogue10collective18CollectiveEpilogueINS1I_23Sm100TmaWarpSpecializedILi2ELi2ELi64ELb0ELb0EEEJNS5_IJSG_SG_SH_EEENS5_IJNSX_ISG_SC_EENSX_INSA_ILi64EEESC_EEEEESJ_SK_SJ_SK_NS1I_6fusion15FusionCallbacksIS1M_NS1S_17LinearCombinationISJ_fSJ_fLNS_15FloatRoundStyleE2EEES1N_S1R_JEEENS4_5SM1004TMEM4LOAD26SM100_TMEM_LOAD_32dp32b64xENS4_13SM90_TMA_LOADENS16_INS17_ILi2ELi4ELi3EEES1A_NSX_INS5_IJS1B_S1P_EEENS5_IJS1P_SC_EEEEEEENS4_39AutoVectorizingCopyWithAssumedAlignmentILi128EEENS4_14SM90_TMA_STOREES27_S29_S29_EEEvvEEEEvNT_6ParamsE --------------------------
	.section	.nv.constant0._ZN7cutlass13device_kernelINS_4gemm6kernel13GemmUniversalIN4cute5tupleIJiiiiEEENS1_10collective13CollectiveMmaINS1_35MainloopSm100TmaUmmaWarpSpecializedILi4ELi2ELi4ENS5_IJNS4_1CILi2EEENSA_ILi1EEESC_EEEEENS5_IJNSA_ILi256EEENSA_ILi128EEENSA_ILi32EEEEEENS_12float_e5m2_tENS5_IJlSC_lEEESJ_SK_NS4_8TiledMMAINS4_8MMA_AtomIJNS4_10MMA_TraitsINS4_25SM100_MMA_F8F6F4_2x1SM_SSEJSJ_SJ_fSF_SG_NS4_17integral_constantINS4_4UMMA5MajorELSR_0EEESS_NSP_INSQ_7ScaleInELST_0EEESU_EEEEEENS4_6LayoutINS5_IJSC_SC_SC_EEENS5_IJNSA_ILi0EEESZ_SZ_EEEEENS5_IJNS4_10UnderscoreES12_S12_EEEEENS4_18SM100_TMA_2SM_LOADENS4_14ComposedLayoutINS4_7SwizzleILi1ELi4ELi3EEENS4_18smem_ptr_flag_bitsILi8EEENSX_INS5_IJNSA_ILi8EEESH_EEENS5_IJSH_SC_EEEEEEEvNS4_8identityES15_S1F_vS1G_EENS_8epilogue10collective18CollectiveEpilogueINS1I_23Sm100TmaWarpSpecializedILi2ELi2ELi64ELb0ELb0EEEJNS5_IJSG_SG_SH_EEENS5_IJNSX_ISG_SC_EENSX_INSA_ILi64EEESC_EEEEESJ_SK_SJ_SK_NS1I_6fusion15FusionCallbacksIS1M_NS1S_17LinearCombinationISJ_fSJ_fLNS_15FloatRoundStyleE2EEES1N_S1R_JEEENS4_5SM1004TMEM4LOAD26SM100_TMEM_LOAD_32dp32b64xENS4_13SM90_TMA_LOADENS16_INS17_ILi2ELi4ELi3EEES1A_NSX_INS5_IJS1B_S1P_EEENS5_IJS1P_SC_EEEEEEENS4_39AutoVectorizingCopyWithAssumedAlignmentILi128EEENS4_14SM90_TMA_STOREES27_S29_S29_EEEvvEEEEvNT_6ParamsE,"a",@progbits
	.sectionflags	@""
	.align	4
.nv.constant0._ZN7cutlass13device_kernelINS_4gemm6kernel13GemmUniversalIN4cute5tupleIJiiiiEEENS1_10collective13CollectiveMmaINS1_35MainloopSm100TmaUmmaWarpSpecializedILi4ELi2ELi4ENS5_IJNS4_1CILi2EEENSA_ILi1EEESC_EEEEENS5_IJNSA_ILi256EEENSA_ILi128EEENSA_ILi32EEEEEENS_12float_e5m2_tENS5_IJlSC_lEEESJ_SK_NS4_8TiledMMAINS4_8MMA_AtomIJNS4_10MMA_TraitsINS4_25SM100_MMA_F8F6F4_2x1SM_SSEJSJ_SJ_fSF_SG_NS4_17integral_constantINS4_4UMMA5MajorELSR_0EEESS_NSP_INSQ_7ScaleInELST_0EEESU_EEEEEENS4_6LayoutINS5_IJSC_SC_SC_EEENS5_IJNSA_ILi0EEESZ_SZ_EEEEENS5_IJNS4_10UnderscoreES12_S12_EEEEENS4_18SM100_TMA_2SM_LOADENS4_14ComposedLayoutINS4_7SwizzleILi1ELi4ELi3EEENS4_18smem_ptr_flag_bitsILi8EEENSX_INS5_IJNSA_ILi8EEESH_EEENS5_IJSH_SC_EEEEEEEvNS4_8identityES15_S1F_vS1G_EENS_8epilogue10collective18CollectiveEpilogueINS1I_23Sm100TmaWarpSpecializedILi2ELi2ELi64ELb0ELb0EEEJNS5_IJSG_SG_SH_EEENS5_IJNSX_ISG_SC_EENSX_INSA_ILi64EEESC_EEEEESJ_SK_SJ_SK_NS1I_6fusion15FusionCallbacksIS1M_NS1S_17LinearCombinationISJ_fSJ_fLNS_15FloatRoundStyleE2EEES1N_S1R_JEEENS4_5SM1004TMEM4LOAD26SM100_TMEM_LOAD_32dp32b64xENS4_13SM90_TMA_LOADENS16_INS17_ILi2ELi4ELi3EEES1A_NSX_INS5_IJS1B_S1P_EEENS5_IJS1P_SC_EEEEEEENS4_39AutoVectorizingCopyWithAssumedAlignmentILi128EEENS4_14SM90_TMA_STOREES27_S29_S29_EEEvvEEEEvNT_6ParamsE:
	.zero		2944


//--------------------- SYMBOLS --------------------------

	.type		.nv.reservedSmem.offset0,@object
	.size		.nv.reservedSmem.offset0,0x4
	.type		.nv.reservedSmem.cap,@object
	.size		.nv.reservedSmem.cap,0x4
	.type		__assertfail,@function
